//
// Generated by NVIDIA NVVM Compiler
//
// Compiler Build ID: CL-36424714
// Cuda compilation tools, release 13.0, V13.0.88
// Based on NVVM 20.0.0
//

.version 9.0
.target sm_100
.address_size 64

	// .globl	_Z17init_edges_kernelPhS_PsPiii
.global .align 1 .u8 D_NOEDGE = -1;
.global .align 1 .u8 D_POSSIBLE_EDGE = -128;
.global .align 1 .u8 D_EDGE;

.visible .entry _Z17init_edges_kernelPhS_PsPiii(
	.param .u64 .ptr .align 1 _Z17init_edges_kernelPhS_PsPiii_param_0,
	.param .u64 .ptr .align 1 _Z17init_edges_kernelPhS_PsPiii_param_1,
	.param .u64 .ptr .align 1 _Z17init_edges_kernelPhS_PsPiii_param_2,
	.param .u64 .ptr .align 1 _Z17init_edges_kernelPhS_PsPiii_param_3,
	.param .u32 _Z17init_edges_kernelPhS_PsPiii_param_4,
	.param .u32 _Z17init_edges_kernelPhS_PsPiii_param_5
)
{
	.reg .pred 	%p<12>;
	.reg .b16 	%rs<5>;
	.reg .b32 	%r<16>;
	.reg .b64 	%rd<16>;

	ld.param.u64 	%rd2, [_Z17init_edges_kernelPhS_PsPiii_param_0];
	ld.param.u64 	%rd3, [_Z17init_edges_kernelPhS_PsPiii_param_1];
	ld.param.u64 	%rd4, [_Z17init_edges_kernelPhS_PsPiii_param_2];
	ld.param.u64 	%rd5, [_Z17init_edges_kernelPhS_PsPiii_param_3];
	ld.param.u32 	%r4, [_Z17init_edges_kernelPhS_PsPiii_param_4];
	ld.param.u32 	%r5, [_Z17init_edges_kernelPhS_PsPiii_param_5];
	mov.u32 	%r6, %ctaid.x;
	mov.u32 	%r7, %ntid.x;
	mov.u32 	%r8, %tid.x;
	mad.lo.s32 	%r1, %r6, %r7, %r8;
	mov.u32 	%r9, %ctaid.y;
	mov.u32 	%r10, %ntid.y;
	mov.u32 	%r11, %tid.y;
	mad.lo.s32 	%r2, %r9, %r10, %r11;
	mad.lo.s32 	%r3, %r5, %r2, %r1;
	setp.ge.s32 	%p1, %r2, %r4;
	setp.ge.s32 	%p2, %r1, %r5;
	or.pred  	%p3, %p1, %p2;
	@%p3 bra 	$L__BB0_6;
	cvta.to.global.u64 	%rd6, %rd2;
	cvt.s64.s32 	%rd7, %r3;
	add.s64 	%rd8, %rd6, %rd7;
	ld.global.u8 	%rs1, [%rd8];
	setp.ne.s16 	%p4, %rs1, 128;
	cvta.to.global.u64 	%rd9, %rd3;
	add.s64 	%rd1, %rd9, %rd7;
	@%p4 bra 	$L__BB0_3;
	mov.b16 	%rs3, 128;
	st.global.u8 	[%rd1], %rs3;
	cvta.to.global.u64 	%rd10, %rd4;
	mul.wide.s32 	%rd11, %r3, 2;
	add.s64 	%rd12, %rd10, %rd11;
	ld.global.s16 	%r12, [%rd12];
	cvta.to.global.u64 	%rd13, %rd5;
	mul.wide.s32 	%rd14, %r12, 4;
	add.s64 	%rd15, %rd13, %rd14;
	atom.global.add.u32 	%r13, [%rd15], 1;
	bra.uni 	$L__BB0_4;
$L__BB0_3:
	mov.b16 	%rs2, 255;
	st.global.u8 	[%rd1], %rs2;
$L__BB0_4:
	setp.ne.s32 	%p5, %r2, 0;
	add.s32 	%r14, %r4, -1;
	setp.ne.s32 	%p6, %r2, %r14;
	and.pred  	%p7, %p5, %p6;
	setp.ne.s32 	%p8, %r1, 0;
	and.pred  	%p9, %p8, %p7;
	add.s32 	%r15, %r5, -1;
	setp.ne.s32 	%p10, %r1, %r15;
	and.pred  	%p11, %p9, %p10;
	@%p11 bra 	$L__BB0_6;
	mov.b16 	%rs4, 255;
	st.global.u8 	[%rd1], %rs4;
$L__BB0_6:
	ret;

}
	// .globl	_Z22apply_threshold_kernelPhPsiii
.visible .entry _Z22apply_threshold_kernelPhPsiii(
	.param .u64 .ptr .align 1 _Z22apply_threshold_kernelPhPsiii_param_0,
	.param .u64 .ptr .align 1 _Z22apply_threshold_kernelPhPsiii_param_1,
	.param .u32 _Z22apply_threshold_kernelPhPsiii_param_2,
	.param .u32 _Z22apply_threshold_kernelPhPsiii_param_3,
	.param .u32 _Z22apply_threshold_kernelPhPsiii_param_4
)
{
	.reg .pred 	%p<6>;
	.reg .b16 	%rs<3>;
	.reg .b32 	%r<14>;
	.reg .b64 	%rd<9>;

	ld.param.u64 	%rd2, [_Z22apply_threshold_kernelPhPsiii_param_0];
	ld.param.u64 	%rd3, [_Z22apply_threshold_kernelPhPsiii_param_1];
	ld.param.u32 	%r2, [_Z22apply_threshold_kernelPhPsiii_param_2];
	ld.param.u32 	%r3, [_Z22apply_threshold_kernelPhPsiii_param_3];
	ld.param.u32 	%r4, [_Z22apply_threshold_kernelPhPsiii_param_4];
	mov.u32 	%r5, %ctaid.x;
	mov.u32 	%r6, %ntid.x;
	mov.u32 	%r7, %tid.x;
	mad.lo.s32 	%r8, %r5, %r6, %r7;
	mov.u32 	%r9, %ctaid.y;
	mov.u32 	%r10, %ntid.y;
	mov.u32 	%r11, %tid.y;
	mad.lo.s32 	%r12, %r9, %r10, %r11;
	mad.lo.s32 	%r1, %r4, %r12, %r8;
	setp.ge.s32 	%p1, %r12, %r3;
	setp.ge.s32 	%p2, %r8, %r4;
	or.pred  	%p3, %p1, %p2;
	@%p3 bra 	$L__BB1_4;
	cvta.to.global.u64 	%rd4, %rd2;
	cvt.s64.s32 	%rd5, %r1;
	add.s64 	%rd1, %rd4, %rd5;
	ld.global.u8 	%rs1, [%rd1];
	setp.ne.s16 	%p4, %rs1, 128;
	@%p4 bra 	$L__BB1_4;
	cvta.to.global.u64 	%rd6, %rd3;
	mul.wide.s32 	%rd7, %r1, 2;
	add.s64 	%rd8, %rd6, %rd7;
	ld.global.s16 	%r13, [%rd8];
	setp.gt.s32 	%p5, %r2, %r13;
	@%p5 bra 	$L__BB1_4;
	mov.b16 	%rs2, 0;
	st.global.u8 	[%rd1], %rs2;
$L__BB1_4:
	ret;

}
	// .globl	_Z27hysteresis_expansion_kernelPhPsiiiPi
.visible .entry _Z27hysteresis_expansion_kernelPhPsiiiPi(
	.param .u64 .ptr .align 1 _Z27hysteresis_expansion_kernelPhPsiiiPi_param_0,
	.param .u64 .ptr .align 1 _Z27hysteresis_expansion_kernelPhPsiiiPi_param_1,
	.param .u32 _Z27hysteresis_expansion_kernelPhPsiiiPi_param_2,
	.param .u32 _Z27hysteresis_expansion_kernelPhPsiiiPi_param_3,
	.param .u32 _Z27hysteresis_expansion_kernelPhPsiiiPi_param_4,
	.param .u64 .ptr .align 1 _Z27hysteresis_expansion_kernelPhPsiiiPi_param_5
)
{
	.reg .pred 	%p<25>;
	.reg .b16 	%rs<18>;
	.reg .b32 	%r<41>;
	.reg .b64 	%rd<20>;

	ld.param.u64 	%rd11, [_Z27hysteresis_expansion_kernelPhPsiiiPi_param_0];
	ld.param.u64 	%rd12, [_Z27hysteresis_expansion_kernelPhPsiiiPi_param_1];
	ld.param.u32 	%r6, [_Z27hysteresis_expansion_kernelPhPsiiiPi_param_2];
	ld.param.u32 	%r8, [_Z27hysteresis_expansion_kernelPhPsiiiPi_param_3];
	ld.param.u32 	%r10, [_Z27hysteresis_expansion_kernelPhPsiiiPi_param_4];
	ld.param.u64 	%rd13, [_Z27hysteresis_expansion_kernelPhPsiiiPi_param_5];
	cvta.to.global.u64 	%rd1, %rd13;
	cvta.to.global.u64 	%rd2, %rd12;
	cvta.to.global.u64 	%rd3, %rd11;
	mov.u32 	%r11, %ctaid.x;
	mov.u32 	%r12, %ntid.x;
	mov.u32 	%r13, %tid.x;
	mad.lo.s32 	%r14, %r11, %r12, %r13;
	mov.u32 	%r15, %ctaid.y;
	mov.u32 	%r16, %ntid.y;
	mov.u32 	%r17, %tid.y;
	mad.lo.s32 	%r18, %r15, %r16, %r17;
	setp.eq.s32 	%p1, %r18, 0;
	add.s32 	%r19, %r8, -1;
	setp.ge.s32 	%p2, %r18, %r19;
	or.pred  	%p3, %p1, %p2;
	setp.lt.s32 	%p4, %r14, 1;
	or.pred  	%p5, %p4, %p3;
	add.s32 	%r20, %r10, -1;
	setp.ge.s32 	%p6, %r14, %r20;
	or.pred  	%p7, %p5, %p6;
	@%p7 bra 	$L__BB2_26;
	mul.lo.s32 	%r3, %r10, %r18;
	add.s32 	%r21, %r3, %r14;
	cvt.s64.s32 	%rd14, %r21;
	add.s64 	%rd4, %rd3, %rd14;
	ld.global.u8 	%rs1, [%rd4];
	setp.ne.s16 	%p8, %rs1, 0;
	@%p8 bra 	$L__BB2_26;
	sub.s32 	%r22, %r3, %r10;
	add.s32 	%r23, %r22, %r14;
	add.s32 	%r4, %r23, -1;
	cvt.s64.s32 	%rd15, %r4;
	add.s64 	%rd5, %rd3, %rd15;
	ld.global.u8 	%rs2, [%rd5];
	setp.ne.s16 	%p9, %rs2, 128;
	mul.wide.s32 	%rd16, %r4, 2;
	add.s64 	%rd6, %rd2, %rd16;
	@%p9 bra 	$L__BB2_5;
	ld.global.s16 	%r24, [%rd6];
	setp.gt.s32 	%p10, %r6, %r24;
	@%p10 bra 	$L__BB2_5;
	mov.b16 	%rs3, 0;
	st.global.u8 	[%rd5], %rs3;
	mov.b32 	%r25, 1;
	st.global.u32 	[%rd1], %r25;
$L__BB2_5:
	ld.global.u8 	%rs4, [%rd5+1];
	setp.ne.s16 	%p11, %rs4, 128;
	@%p11 bra 	$L__BB2_8;
	ld.global.s16 	%r26, [%rd6+2];
	setp.gt.s32 	%p12, %r6, %r26;
	@%p12 bra 	$L__BB2_8;
	mov.b16 	%rs5, 0;
	st.global.u8 	[%rd5+1], %rs5;
	mov.b32 	%r27, 1;
	st.global.u32 	[%rd1], %r27;
$L__BB2_8:
	ld.global.u8 	%rs6, [%rd5+2];
	setp.ne.s16 	%p13, %rs6, 128;
	@%p13 bra 	$L__BB2_11;
	ld.global.s16 	%r28, [%rd6+4];
	setp.gt.s32 	%p14, %r6, %r28;
	@%p14 bra 	$L__BB2_11;
	mov.b16 	%rs7, 0;
	st.global.u8 	[%rd5+2], %rs7;
	mov.b32 	%r29, 1;
	st.global.u32 	[%rd1], %r29;
$L__BB2_11:
	add.s32 	%r5, %r4, %r10;
	add.s64 	%rd7, %rd4, -1;
	ld.global.u8 	%rs8, [%rd4+-1];
	setp.ne.s16 	%p15, %rs8, 128;
	mul.wide.s32 	%rd17, %r5, 2;
	add.s64 	%rd8, %rd2, %rd17;
	@%p15 bra 	$L__BB2_14;
	ld.global.s16 	%r30, [%rd8];
	setp.gt.s32 	%p16, %r6, %r30;
	@%p16 bra 	$L__BB2_14;
	mov.b16 	%rs9, 0;
	st.global.u8 	[%rd7], %rs9;
	mov.b32 	%r31, 1;
	st.global.u32 	[%rd1], %r31;
$L__BB2_14:
	ld.global.u8 	%rs10, [%rd4+1];
	setp.ne.s16 	%p17, %rs10, 128;
	@%p17 bra 	$L__BB2_17;
	ld.global.s16 	%r32, [%rd8+4];
	setp.gt.s32 	%p18, %r6, %r32;
	@%p18 bra 	$L__BB2_17;
	mov.b16 	%rs11, 0;
	st.global.u8 	[%rd4+1], %rs11;
	mov.b32 	%r33, 1;
	st.global.u32 	[%rd1], %r33;
$L__BB2_17:
	add.s32 	%r34, %r5, %r10;
	cvt.s64.s32 	%rd18, %r10;
	add.s64 	%rd9, %rd7, %rd18;
	ld.global.u8 	%rs12, [%rd9];
	setp.ne.s16 	%p19, %rs12, 128;
	mul.wide.s32 	%rd19, %r34, 2;
	add.s64 	%rd10, %rd2, %rd19;
	@%p19 bra 	$L__BB2_20;
	ld.global.s16 	%r35, [%rd10];
	setp.gt.s32 	%p20, %r6, %r35;
	@%p20 bra 	$L__BB2_20;
	mov.b16 	%rs13, 0;
	st.global.u8 	[%rd9], %rs13;
	mov.b32 	%r36, 1;
	st.global.u32 	[%rd1], %r36;
$L__BB2_20:
	ld.global.u8 	%rs14, [%rd9+1];
	setp.ne.s16 	%p21, %rs14, 128;
	@%p21 bra 	$L__BB2_23;
	ld.global.s16 	%r37, [%rd10+2];
	setp.gt.s32 	%p22, %r6, %r37;
	@%p22 bra 	$L__BB2_23;
	mov.b16 	%rs15, 0;
	st.global.u8 	[%rd9+1], %rs15;
	mov.b32 	%r38, 1;
	st.global.u32 	[%rd1], %r38;
$L__BB2_23:
	ld.global.u8 	%rs16, [%rd9+2];
	setp.ne.s16 	%p23, %rs16, 128;
	@%p23 bra 	$L__BB2_26;
	ld.global.s16 	%r39, [%rd10+4];
	setp.gt.s32 	%p24, %r6, %r39;
	@%p24 bra 	$L__BB2_26;
	mov.b16 	%rs17, 0;
	st.global.u8 	[%rd9+2], %rs17;
	mov.b32 	%r40, 1;
	st.global.u32 	[%rd1], %r40;
$L__BB2_26:
	ret;

}
	// .globl	_Z20cleanup_edges_kernelPhii
.visible .entry _Z20cleanup_edges_kernelPhii(
	.param .u64 .ptr .align 1 _Z20cleanup_edges_kernelPhii_param_0,
	.param .u32 _Z20cleanup_edges_kernelPhii_param_1,
	.param .u32 _Z20cleanup_edges_kernelPhii_param_2
)
{
	.reg .pred 	%p<5>;
	.reg .b16 	%rs<3>;
	.reg .b32 	%r<12>;
	.reg .b64 	%rd<5>;

	ld.param.u64 	%rd2, [_Z20cleanup_edges_kernelPhii_param_0];
	ld.param.u32 	%r2, [_Z20cleanup_edges_kernelPhii_param_1];
	ld.param.u32 	%r3, [_Z20cleanup_edges_kernelPhii_param_2];
	mov.u32 	%r4, %ctaid.x;
	mov.u32 	%r5, %ntid.x;
	mov.u32 	%r6, %tid.x;
	mad.lo.s32 	%r7, %r4, %r5, %r6;
	mov.u32 	%r8, %ctaid.y;
	mov.u32 	%r9, %ntid.y;
	mov.u32 	%r10, %tid.y;
	mad.lo.s32 	%r11, %r8, %r9, %r10;
	mad.lo.s32 	%r1, %r3, %r11, %r7;
	setp.ge.s32 	%p1, %r11, %r2;
	setp.ge.s32 	%p2, %r7, %r3;
	or.pred  	%p3, %p1, %p2;
	@%p3 bra 	$L__BB3_3;
	cvta.to.global.u64 	%rd3, %rd2;
	cvt.s64.s32 	%rd4, %r1;
	add.s64 	%rd1, %rd3, %rd4;
	ld.global.u8 	%rs1, [%rd1];
	setp.ne.s16 	%p4, %rs1, 128;
	@%p4 bra 	$L__BB3_3;
	mov.b16 	%rs2, 255;
	st.global.u8 	[%rd1], %rs2;
$L__BB3_3:
	ret;

}
	// .globl	_Z19non_max_supp_kernelPsS_S_iiPh
.visible .entry _Z19non_max_supp_kernelPsS_S_iiPh(
	.param .u64 .ptr .align 1 _Z19non_max_supp_kernelPsS_S_iiPh_param_0,
	.param .u64 .ptr .align 1 _Z19non_max_supp_kernelPsS_S_iiPh_param_1,
	.param .u64 .ptr .align 1 _Z19non_max_supp_kernelPsS_S_iiPh_param_2,
	.param .u32 _Z19non_max_supp_kernelPsS_S_iiPh_param_3,
	.param .u32 _Z19non_max_supp_kernelPsS_S_iiPh_param_4,
	.param .u64 .ptr .align 1 _Z19non_max_supp_kernelPsS_S_iiPh_param_5
)
{
	.reg .pred 	%p<21>;
	.reg .b16 	%rs<9>;
	.reg .b32 	%r<96>;
	.reg .b32 	%f<47>;
	.reg .b64 	%rd<58>;

	ld.param.u64 	%rd6, [_Z19non_max_supp_kernelPsS_S_iiPh_param_0];
	ld.param.u64 	%rd4, [_Z19non_max_supp_kernelPsS_S_iiPh_param_1];
	ld.param.u64 	%rd5, [_Z19non_max_supp_kernelPsS_S_iiPh_param_2];
	ld.param.u32 	%r35, [_Z19non_max_supp_kernelPsS_S_iiPh_param_3];
	ld.param.u32 	%r34, [_Z19non_max_supp_kernelPsS_S_iiPh_param_4];
	ld.param.u64 	%rd7, [_Z19non_max_supp_kernelPsS_S_iiPh_param_5];
	cvta.to.global.u64 	%rd1, %rd7;
	cvta.to.global.u64 	%rd2, %rd6;
	mov.u32 	%r36, %ctaid.x;
	mov.u32 	%r37, %ntid.x;
	mov.u32 	%r38, %tid.x;
	mad.lo.s32 	%r1, %r36, %r37, %r38;
	mov.u32 	%r39, %ctaid.y;
	mov.u32 	%r40, %ntid.y;
	mov.u32 	%r41, %tid.y;
	mad.lo.s32 	%r42, %r39, %r40, %r41;
	mad.lo.s32 	%r3, %r34, %r42, %r1;
	setp.ne.s32 	%p1, %r42, 0;
	add.s32 	%r43, %r35, -1;
	setp.lt.s32 	%p2, %r42, %r43;
	and.pred  	%p3, %p1, %p2;
	setp.gt.s32 	%p4, %r1, 0;
	and.pred  	%p5, %p4, %p3;
	add.s32 	%r4, %r34, -1;
	setp.lt.s32 	%p6, %r1, %r4;
	and.pred  	%p7, %p5, %p6;
	@%p7 bra 	$L__BB4_3;
	setp.ge.s32 	%p18, %r42, %r35;
	setp.ge.s32 	%p19, %r1, %r34;
	or.pred  	%p20, %p18, %p19;
	@%p20 bra 	$L__BB4_25;
	cvt.s64.s32 	%rd56, %r3;
	add.s64 	%rd57, %rd1, %rd56;
	mov.b16 	%rs8, 0;
	st.global.u8 	[%rd57], %rs8;
	bra.uni 	$L__BB4_25;
$L__BB4_3:
	mul.wide.s32 	%rd8, %r3, 2;
	add.s64 	%rd3, %rd2, %rd8;
	ld.global.u16 	%rs1, [%rd3];
	setp.ne.s16 	%p8, %rs1, 0;
	@%p8 bra 	$L__BB4_5;
	cvt.s64.s32 	%rd54, %r3;
	add.s64 	%rd55, %rd1, %rd54;
	mov.b16 	%rs7, 255;
	st.global.u8 	[%rd55], %rs7;
	bra.uni 	$L__BB4_25;
$L__BB4_5:
	cvta.to.global.u64 	%rd9, %rd4;
	add.s64 	%rd11, %rd9, %rd8;
	ld.global.u16 	%rs2, [%rd11];
	cvta.to.global.u64 	%rd12, %rd5;
	add.s64 	%rd13, %rd12, %rd8;
	ld.global.u16 	%rs3, [%rd13];
	cvt.rn.f32.s16 	%f13, %rs2;
	neg.f32 	%f14, %f13;
	cvt.rn.f32.s16 	%f15, %rs1;
	div.rn.f32 	%f1, %f14, %f15;
	cvt.rn.f32.s16 	%f16, %rs3;
	div.rn.f32 	%f2, %f16, %f15;
	setp.lt.s16 	%p9, %rs2, 0;
	@%p9 bra 	$L__BB4_13;
	setp.lt.s16 	%p13, %rs3, 0;
	@%p13 bra 	$L__BB4_10;
	setp.lt.u16 	%p15, %rs2, %rs3;
	@%p15 bra 	$L__BB4_9;
	ld.global.s16 	%r80, [%rd3+-2];
	mul.wide.s32 	%rd39, %r34, 2;
	xor.b64  	%rd40, %rd39, -2;
	add.s64 	%rd41, %rd3, %rd40;
	ld.global.s16 	%r81, [%rd41];
	cvt.s32.s16 	%r94, %rs1;
	sub.s32 	%r82, %r94, %r80;
	cvt.rn.f32.s32 	%f35, %r82;
	sub.s32 	%r83, %r81, %r80;
	cvt.rn.f32.s32 	%f36, %r83;
	mul.f32 	%f37, %f2, %f36;
	fma.rn.f32 	%f46, %f1, %f35, %f37;
	ld.global.s16 	%r93, [%rd3+2];
	add.s32 	%r84, %r34, 1;
	mul.wide.s32 	%rd42, %r84, 2;
	add.s64 	%rd43, %rd3, %rd42;
	ld.global.s16 	%r92, [%rd43];
	mov.u32 	%r95, %r93;
	bra.uni 	$L__BB4_20;
$L__BB4_9:
	sub.s32 	%r85, %r3, %r34;
	mul.wide.s32 	%rd44, %r85, 2;
	add.s64 	%rd45, %rd2, %rd44;
	ld.global.s16 	%r86, [%rd45];
	ld.global.s16 	%r87, [%rd45+-2];
	sub.s32 	%r88, %r86, %r87;
	cvt.rn.f32.s32 	%f38, %r88;
	mul.f32 	%f39, %f1, %f38;
	cvt.s32.s16 	%r93, %rs1;
	sub.s32 	%r89, %r86, %r93;
	cvt.rn.f32.s32 	%f40, %r89;
	fma.rn.f32 	%f46, %f2, %f40, %f39;
	mul.wide.s32 	%rd46, %r34, 2;
	add.s64 	%rd47, %rd3, %rd46;
	ld.global.s16 	%r92, [%rd47];
	ld.global.s16 	%r95, [%rd47+2];
	mov.u32 	%r94, %r92;
	bra.uni 	$L__BB4_20;
$L__BB4_10:
	cvt.u32.u16 	%r67, %rs2;
	cvt.s32.s16 	%r68, %rs3;
	neg.s32 	%r69, %r68;
	setp.lt.u32 	%p14, %r67, %r69;
	@%p14 bra 	$L__BB4_12;
	ld.global.s16 	%r70, [%rd3+-2];
	mul.wide.s32 	%rd31, %r4, 2;
	add.s64 	%rd32, %rd3, %rd31;
	ld.global.s16 	%r71, [%rd32];
	cvt.s32.s16 	%r94, %rs1;
	sub.s32 	%r72, %r94, %r70;
	cvt.rn.f32.s32 	%f29, %r72;
	sub.s32 	%r73, %r70, %r71;
	cvt.rn.f32.s32 	%f30, %r73;
	mul.f32 	%f31, %f2, %f30;
	fma.rn.f32 	%f46, %f1, %f29, %f31;
	ld.global.s16 	%r92, [%rd3+2];
	sub.s32 	%r74, %r3, %r34;
	mul.wide.s32 	%rd33, %r74, 2;
	add.s64 	%rd34, %rd2, %rd33;
	ld.global.s16 	%r93, [%rd34+2];
	mov.u32 	%r95, %r92;
	bra.uni 	$L__BB4_20;
$L__BB4_12:
	mul.wide.s32 	%rd35, %r34, 2;
	add.s64 	%rd36, %rd3, %rd35;
	ld.global.s16 	%r75, [%rd36];
	ld.global.s16 	%r76, [%rd36+-2];
	sub.s32 	%r77, %r75, %r76;
	cvt.rn.f32.s32 	%f32, %r77;
	mul.f32 	%f33, %f1, %f32;
	cvt.s32.s16 	%r92, %rs1;
	sub.s32 	%r78, %r92, %r75;
	cvt.rn.f32.s32 	%f34, %r78;
	fma.rn.f32 	%f46, %f2, %f34, %f33;
	sub.s32 	%r79, %r3, %r34;
	mul.wide.s32 	%rd37, %r79, 2;
	add.s64 	%rd38, %rd2, %rd37;
	ld.global.s16 	%r93, [%rd38];
	ld.global.s16 	%r95, [%rd38+2];
	mov.u32 	%r94, %r93;
	bra.uni 	$L__BB4_20;
$L__BB4_13:
	setp.lt.s16 	%p10, %rs3, 0;
	@%p10 bra 	$L__BB4_17;
	cvt.s32.s16 	%r54, %rs2;
	neg.s32 	%r55, %r54;
	cvt.u32.u16 	%r56, %rs3;
	setp.lt.u32 	%p12, %r55, %r56;
	@%p12 bra 	$L__BB4_16;
	ld.global.s16 	%r57, [%rd3+2];
	sub.s32 	%r58, %r3, %r34;
	mul.wide.s32 	%rd23, %r58, 2;
	add.s64 	%rd24, %rd2, %rd23;
	ld.global.s16 	%r59, [%rd24+2];
	cvt.s32.s16 	%r95, %rs1;
	sub.s32 	%r60, %r57, %r95;
	cvt.rn.f32.s32 	%f23, %r60;
	sub.s32 	%r61, %r59, %r57;
	cvt.rn.f32.s32 	%f24, %r61;
	mul.f32 	%f25, %f2, %f24;
	fma.rn.f32 	%f46, %f1, %f23, %f25;
	ld.global.s16 	%r93, [%rd3+-2];
	mul.wide.s32 	%rd25, %r4, 2;
	add.s64 	%rd26, %rd3, %rd25;
	ld.global.s16 	%r92, [%rd26];
	mov.u32 	%r94, %r93;
	bra.uni 	$L__BB4_20;
$L__BB4_16:
	sub.s32 	%r62, %r3, %r34;
	mul.wide.s32 	%rd27, %r62, 2;
	add.s64 	%rd28, %rd2, %rd27;
	ld.global.s16 	%r63, [%rd28];
	ld.global.s16 	%r64, [%rd28+2];
	sub.s32 	%r65, %r64, %r63;
	cvt.rn.f32.s32 	%f26, %r65;
	mul.f32 	%f27, %f1, %f26;
	cvt.s32.s16 	%r93, %rs1;
	sub.s32 	%r66, %r63, %r93;
	cvt.rn.f32.s32 	%f28, %r66;
	fma.rn.f32 	%f46, %f2, %f28, %f27;
	mul.wide.s32 	%rd29, %r34, 2;
	add.s64 	%rd30, %rd3, %rd29;
	ld.global.s16 	%r92, [%rd30];
	ld.global.s16 	%r94, [%rd30+-2];
	mov.u32 	%r95, %r92;
	bra.uni 	$L__BB4_20;
$L__BB4_17:
	setp.le.u16 	%p11, %rs3, %rs2;
	@%p11 bra 	$L__BB4_19;
	ld.global.s16 	%r49, [%rd3+2];
	add.s32 	%r50, %r34, 1;
	mul.wide.s32 	%rd18, %r50, 2;
	add.s64 	%rd19, %rd3, %rd18;
	ld.global.s16 	%r51, [%rd19];
	cvt.s32.s16 	%r95, %rs1;
	sub.s32 	%r52, %r49, %r95;
	cvt.rn.f32.s32 	%f20, %r52;
	sub.s32 	%r53, %r49, %r51;
	cvt.rn.f32.s32 	%f21, %r53;
	mul.f32 	%f22, %f2, %f21;
	fma.rn.f32 	%f46, %f1, %f20, %f22;
	ld.global.s16 	%r92, [%rd3+-2];
	mul.wide.s32 	%rd20, %r34, 2;
	xor.b64  	%rd21, %rd20, -2;
	add.s64 	%rd22, %rd3, %rd21;
	ld.global.s16 	%r93, [%rd22];
	mov.u32 	%r94, %r92;
	bra.uni 	$L__BB4_20;
$L__BB4_19:
	mul.wide.s32 	%rd14, %r34, 2;
	add.s64 	%rd15, %rd3, %rd14;
	ld.global.s16 	%r44, [%rd15];
	ld.global.s16 	%r45, [%rd15+2];
	sub.s32 	%r46, %r45, %r44;
	cvt.rn.f32.s32 	%f17, %r46;
	mul.f32 	%f18, %f1, %f17;
	cvt.s32.s16 	%r92, %rs1;
	sub.s32 	%r47, %r92, %r44;
	cvt.rn.f32.s32 	%f19, %r47;
	fma.rn.f32 	%f46, %f2, %f19, %f18;
	sub.s32 	%r48, %r3, %r34;
	mul.wide.s32 	%rd16, %r48, 2;
	add.s64 	%rd17, %rd2, %rd16;
	ld.global.s16 	%r93, [%rd17];
	ld.global.s16 	%r94, [%rd17+-2];
	mov.u32 	%r95, %r93;
$L__BB4_20:
	sub.s32 	%r90, %r94, %r95;
	cvt.rn.f32.s32 	%f41, %r90;
	mul.f32 	%f42, %f1, %f41;
	sub.s32 	%r91, %r92, %r93;
	cvt.rn.f32.s32 	%f43, %r91;
	fma.rn.f32 	%f44, %f2, %f43, %f42;
	max.f32 	%f45, %f46, %f44;
	setp.leu.f32 	%p16, %f45, 0f00000000;
	@%p16 bra 	$L__BB4_22;
	cvt.s64.s32 	%rd52, %r3;
	add.s64 	%rd53, %rd1, %rd52;
	mov.b16 	%rs6, 255;
	st.global.u8 	[%rd53], %rs6;
	bra.uni 	$L__BB4_25;
$L__BB4_22:
	setp.neu.f32 	%p17, %f44, 0f00000000;
	@%p17 bra 	$L__BB4_24;
	cvt.s64.s32 	%rd50, %r3;
	add.s64 	%rd51, %rd1, %rd50;
	mov.b16 	%rs5, 255;
	st.global.u8 	[%rd51], %rs5;
	bra.uni 	$L__BB4_25;
$L__BB4_24:
	cvt.s64.s32 	%rd48, %r3;
	add.s64 	%rd49, %rd1, %rd48;
	mov.b16 	%rs4, 128;
	st.global.u8 	[%rd49], %rs4;
$L__BB4_25:
	ret;

}


// ===== COMPILED SASS (sm_100) =====

	.target	sm_100

	.elftype	@"ET_EXEC"


//--------------------- .note.nv.tkinfo           --------------------------
	.section	.note.nv.tkinfo,"",@"SHT_NOTE"
	.sectionflags	@"SHF_NOTE_NV_TKINFO"
	.tkinfo
        /*0018*/ 	.word	0x00000002
        /*0030*/ 	.string	""
        /*0030*/ 	.string	"ptxas"
        /*0030*/ 	.string	"Cuda compilation tools, release 13.0, V13.0.88"
        /*0030*/ 	.string	"Build cuda_13.0.r13.0/compiler.36424714_0"
        /*0030*/ 	.string	"-arch sm_100 -m 64 "



//--------------------- .note.nv.cuinfo           --------------------------
	.section	.note.nv.cuinfo,"",@"SHT_NOTE"
	.sectionflags	@"SHF_NOTE_NV_CUINFO"
        /*0018*/ 	.short	0x0002
        /*001a*/ 	.short	0x0064
        /*001c*/ 	.short	0x0082
	.zero		2


//--------------------- .nv.info                  --------------------------
	.section	.nv.info,"",@"SHT_CUDA_INFO"
	.align	4


	//----- nvinfo : EIATTR_REGCOUNT
	.align		4
        /*0000*/ 	.byte	0x04, 0x2f
        /*0002*/ 	.short	(.L_4 - .L_3)
	.align		4
.L_3:
        /*0004*/ 	.word	index@(_Z17init_edges_kernelPhS_PsPiii)
        /*0008*/ 	.word	0x0000000e


	//----- nvinfo : EIATTR_FRAME_SIZE
	.align		4
.L_4:
        /*000c*/ 	.byte	0x04, 0x11
        /*000e*/ 	.short	(.L_6 - .L_5)
	.align		4
.L_5:
        /*0010*/ 	.word	index@(_Z17init_edges_kernelPhS_PsPiii)
        /*0014*/ 	.word	0x00000000


	//----- nvinfo : EIATTR_REGCOUNT
	.align		4
.L_6:
        /*0018*/ 	.byte	0x04, 0x2f
        /*001a*/ 	.short	(.L_8 - .L_7)
	.align		4
.L_7:
        /*001c*/ 	.word	index@(_Z22apply_threshold_kernelPhPsiii)
        /*0020*/ 	.word	0x0000000a


	//----- nvinfo : EIATTR_FRAME_SIZE
	.align		4
.L_8:
        /*0024*/ 	.byte	0x04, 0x11
        /*0026*/ 	.short	(.L_10 - .L_9)
	.align		4
.L_9:
        /*0028*/ 	.word	index@(_Z22apply_threshold_kernelPhPsiii)
        /*002c*/ 	.word	0x00000000


	//----- nvinfo : EIATTR_REGCOUNT
	.align		4
.L_10:
        /*0030*/ 	.byte	0x04, 0x2f
        /*0032*/ 	.short	(.L_12 - .L_11)
	.align		4
.L_11:
        /*0034*/ 	.word	index@(_Z27hysteresis_expansion_kernelPhPsiiiPi)
        /*0038*/ 	.word	0x00000012


	//----- nvinfo : EIATTR_FRAME_SIZE
	.align		4
.L_12:
        /*003c*/ 	.byte	0x04, 0x11
        /*003e*/ 	.short	(.L_14 - .L_13)
	.align		4
.L_13:
        /*0040*/ 	.word	index@(_Z27hysteresis_expansion_kernelPhPsiiiPi)
        /*0044*/ 	.word	0x00000000


	//----- nvinfo : EIATTR_REGCOUNT
	.align		4
.L_14:
        /*0048*/ 	.byte	0x04, 0x2f
        /*004a*/ 	.short	(.L_16 - .L_15)
	.align		4
.L_15:
        /*004c*/ 	.word	index@(_Z20cleanup_edges_kernelPhii)
        /*0050*/ 	.word	0x00000008


	//----- nvinfo : EIATTR_FRAME_SIZE
	.align		4
.L_16:
        /*0054*/ 	.byte	0x04, 0x11
        /*0056*/ 	.short	(.L_18 - .L_17)
	.align		4
.L_17:
        /*0058*/ 	.word	index@(_Z20cleanup_edges_kernelPhii)
        /*005c*/ 	.word	0x00000000


	//----- nvinfo : EIATTR_REGCOUNT
	.align		4
.L_18:
        /*0060*/ 	.byte	0x04, 0x2f
        /*0062*/ 	.short	(.L_20 - .L_19)
	.align		4
.L_19:
        /*0064*/ 	.word	index@(_Z19non_max_supp_kernelPsS_S_iiPh)
        /*0068*/ 	.word	0x00000016


	//----- nvinfo : EIATTR_FRAME_SIZE
	.align		4
.L_20:
        /*006c*/ 	.byte	0x04, 0x11
        /*006e*/ 	.short	(.L_22 - .L_21)
	.align		4
.L_21:
        /*0070*/ 	.word	index@($__internal_0_$__cuda_sm3x_div_rn_noftz_f32_slowpath)
        /*0074*/ 	.word	0x00000000


	//----- nvinfo : EIATTR_FRAME_SIZE
	.align		4
.L_22:
        /*0078*/ 	.byte	0x04, 0x11
        /*007a*/ 	.short	(.L_24 - .L_23)
	.align		4
.L_23:
        /*007c*/ 	.word	index@(_Z19non_max_supp_kernelPsS_S_iiPh)
        /*0080*/ 	.word	0x00000000


	//----- nvinfo : EIATTR_MIN_STACK_SIZE
	.align		4
.L_24:
        /*0084*/ 	.byte	0x04, 0x12
        /*0086*/ 	.short	(.L_26 - .L_25)
	.align		4
.L_25:
        /*0088*/ 	.word	index@(_Z19non_max_supp_kernelPsS_S_iiPh)
        /*008c*/ 	.word	0x00000000


	//----- nvinfo : EIATTR_MIN_STACK_SIZE
	.align		4
.L_26:
        /*0090*/ 	.byte	0x04, 0x12
        /*0092*/ 	.short	(.L_28 - .L_27)
	.align		4
.L_27:
        /*0094*/ 	.word	index@(_Z20cleanup_edges_kernelPhii)
        /*0098*/ 	.word	0x00000000


	//----- nvinfo : EIATTR_MIN_STACK_SIZE
	.align		4
.L_28:
        /*009c*/ 	.byte	0x04, 0x12
        /*009e*/ 	.short	(.L_30 - .L_29)
	.align		4
.L_29:
        /*00a0*/ 	.word	index@(_Z27hysteresis_expansion_kernelPhPsiiiPi)
        /*00a4*/ 	.word	0x00000000


	//----- nvinfo : EIATTR_MIN_STACK_SIZE
	.align		4
.L_30:
        /*00a8*/ 	.byte	0x04, 0x12
        /*00aa*/ 	.short	(.L_32 - .L_31)
	.align		4
.L_31:
        /*00ac*/ 	.word	index@(_Z22apply_threshold_kernelPhPsiii)
        /*00b0*/ 	.word	0x00000000


	//----- nvinfo : EIATTR_MIN_STACK_SIZE
	.align		4
.L_32:
        /*00b4*/ 	.byte	0x04, 0x12
        /*00b6*/ 	.short	(.L_34 - .L_33)
	.align		4
.L_33:
        /*00b8*/ 	.word	index@(_Z17init_edges_kernelPhS_PsPiii)
        /*00bc*/ 	.word	0x00000000
.L_34:


//--------------------- .nv.compat                --------------------------
	.section	.nv.compat,"",@"SHT_CUDA_COMPAT_INFO"
	.align	4
        /*0000*/ 	.byte	0x02, 0x09, 0x00, 0x00, 0x02, 0x02, 0x01, 0x00, 0x02, 0x05, 0x05, 0x00, 0x03, 0x07, 0x01, 0x01
        /*0010*/ 	.byte	0x02, 0x03, 0x00, 0x00, 0x02, 0x06, 0x01, 0x00, 0x04, 0x0b, 0x08, 0x00, 0x01, 0x00, 0x00, 0x00
        /*0020*/ 	.byte	0x00, 0x00, 0x00, 0x00


//--------------------- .nv.info._Z19non_max_supp_kernelPsS_S_iiPh --------------------------
	.section	.nv.info._Z19non_max_supp_kernelPsS_S_iiPh,"",@"SHT_CUDA_INFO"
	.sectionflags	@""
	.align	4


	//----- nvinfo : EIATTR_CUDA_API_VERSION
	.align		4
        /*0000*/ 	.byte	0x04, 0x37
        /*0002*/ 	.short	(.L_36 - .L_35)
.L_35:
        /*0004*/ 	.word	0x00000082


	//----- nvinfo : EIATTR_KPARAM_INFO
	.align		4
.L_36:
        /*0008*/ 	.byte	0x04, 0x17
        /*000a*/ 	.short	(.L_38 - .L_37)
.L_37:
        /*000c*/ 	.word	0x00000000
        /*0010*/ 	.short	0x0005
        /*0012*/ 	.short	0x0020
        /*0014*/ 	.byte	0x00, 0xf5, 0x21, 0x00


	//----- nvinfo : EIATTR_KPARAM_INFO
	.align		4
.L_38:
        /*0018*/ 	.byte	0x04, 0x17
        /*001a*/ 	.short	(.L_40 - .L_39)
.L_39:
        /*001c*/ 	.word	0x00000000
        /*0020*/ 	.short	0x0004
        /*0022*/ 	.short	0x001c
        /*0024*/ 	.byte	0x00, 0xf0, 0x11, 0x00


	//----- nvinfo : EIATTR_KPARAM_INFO
	.align		4
.L_40:
        /*0028*/ 	.byte	0x04, 0x17
        /*002a*/ 	.short	(.L_42 - .L_41)
.L_41:
        /*002c*/ 	.word	0x00000000
        /*0030*/ 	.short	0x0003
        /*0032*/ 	.short	0x0018
        /*0034*/ 	.byte	0x00, 0xf0, 0x11, 0x00


	//----- nvinfo : EIATTR_KPARAM_INFO
	.align		4
.L_42:
        /*0038*/ 	.byte	0x04, 0x17
        /*003a*/ 	.short	(.L_44 - .L_43)
.L_43:
        /*003c*/ 	.word	0x00000000
        /*0040*/ 	.short	0x0002
        /*0042*/ 	.short	0x0010
        /*0044*/ 	.byte	0x00, 0xf5, 0x21, 0x00


	//----- nvinfo : EIATTR_KPARAM_INFO
	.align		4
.L_44:
        /*0048*/ 	.byte	0x04, 0x17
        /*004a*/ 	.short	(.L_46 - .L_45)
.L_45:
        /*004c*/ 	.word	0x00000000
        /*0050*/ 	.short	0x0001
        /*0052*/ 	.short	0x0008
        /*0054*/ 	.byte	0x00, 0xf5, 0x21, 0x00


	//----- nvinfo : EIATTR_KPARAM_INFO
	.align		4
.L_46:
        /*0058*/ 	.byte	0x04, 0x17
        /*005a*/ 	.short	(.L_48 - .L_47)
.L_47:
        /*005c*/ 	.word	0x00000000
        /*0060*/ 	.short	0x0000
        /*0062*/ 	.short	0x0000
        /*0064*/ 	.byte	0x00, 0xf5, 0x21, 0x00


	//----- nvinfo : EIATTR_SPARSE_MMA_MASK
	.align		4
.L_48:
        /*0068*/ 	.byte	0x03, 0x50
        /*006a*/ 	.short	0x0000


	//----- nvinfo : EIATTR_MAXREG_COUNT
	.align		4
        /*006c*/ 	.byte	0x03, 0x1b
        /*006e*/ 	.short	0x00ff


	//----- nvinfo : EIATTR_MERCURY_ISA_VERSION
	.align		4
        /*0070*/ 	.byte	0x03, 0x5f
        /*0072*/ 	.short	0x0101


	//----- nvinfo : EIATTR_VRC_CTA_INIT_COUNT
	.align		4
        /*0074*/ 	.byte	0x02, 0x4a
	.zero		1
	.zero		1


	//----- nvinfo : EIATTR_EXIT_INSTR_OFFSETS
	.align		4
        /*0078*/ 	.byte	0x04, 0x1c
        /*007a*/ 	.short	(.L_50 - .L_49)


	//   ....[0]....
.L_49:
        /*007c*/ 	.word	0x00000150


	//   ....[1]....
        /*0080*/ 	.word	0x000001a0


	//   ....[2]....
        /*0084*/ 	.word	0x00000240


	//   ....[3]....
        /*0088*/ 	.word	0x00000f50


	//   ....[4]....
        /*008c*/ 	.word	0x00000fc0


	//   ....[5]....
        /*0090*/ 	.word	0x00001030


	//----- nvinfo : EIATTR_CRS_STACK_SIZE
	.align		4
.L_50:
        /*0094*/ 	.byte	0x04, 0x1e
        /*0096*/ 	.short	(.L_52 - .L_51)
.L_51:
        /*0098*/ 	.word	0x00000000


	//----- nvinfo : EIATTR_CBANK_PARAM_SIZE
	.align		4
.L_52:
        /*009c*/ 	.byte	0x03, 0x19
        /*009e*/ 	.short	0x0028


	//----- nvinfo : EIATTR_PARAM_CBANK
	.align		4
        /*00a0*/ 	.byte	0x04, 0x0a
        /*00a2*/ 	.short	(.L_54 - .L_53)
	.align		4
.L_53:
        /*00a4*/ 	.word	index@(.nv.constant0._Z19non_max_supp_kernelPsS_S_iiPh)
        /*00a8*/ 	.short	0x0380
        /*00aa*/ 	.short	0x0028


	//----- nvinfo : EIATTR_SW_WAR
	.align		4
.L_54:
        /*00ac*/ 	.byte	0x04, 0x36
        /*00ae*/ 	.short	(.L_56 - .L_55)
.L_55:
        /*00b0*/ 	.word	0x00000008
.L_56:


//--------------------- .nv.info._Z20cleanup_edges_kernelPhii --------------------------
	.section	.nv.info._Z20cleanup_edges_kernelPhii,"",@"SHT_CUDA_INFO"
	.sectionflags	@""
	.align	4


	//----- nvinfo : EIATTR_CUDA_API_VERSION
	.align		4
        /*0000*/ 	.byte	0x04, 0x37
        /*0002*/ 	.short	(.L_58 - .L_57)
.L_57:
        /*0004*/ 	.word	0x00000082


	//----- nvinfo : EIATTR_KPARAM_INFO
	.align		4
.L_58:
        /*0008*/ 	.byte	0x04, 0x17
        /*000a*/ 	.short	(.L_60 - .L_59)
.L_59:
        /*000c*/ 	.word	0x00000000
        /*0010*/ 	.short	0x0002
        /*0012*/ 	.short	0x000c
        /*0014*/ 	.byte	0x00, 0xf0, 0x11, 0x00


	//----- nvinfo : EIATTR_KPARAM_INFO
	.align		4
.L_60:
        /*0018*/ 	.byte	0x04, 0x17
        /*001a*/ 	.short	(.L_62 - .L_61)
.L_61:
        /*001c*/ 	.word	0x00000000
        /*0020*/ 	.short	0x0001
        /*0022*/ 	.short	0x0008
        /*0024*/ 	.byte	0x00, 0xf0, 0x11, 0x00


	//----- nvinfo : EIATTR_KPARAM_INFO
	.align		4
.L_62:
        /*0028*/ 	.byte	0x04, 0x17
        /*002a*/ 	.short	(.L_64 - .L_63)
.L_63:
        /*002c*/ 	.word	0x00000000
        /*0030*/ 	.short	0x0000
        /*0032*/ 	.short	0x0000
        /*0034*/ 	.byte	0x00, 0xf5, 0x21, 0x00


	//----- nvinfo : EIATTR_SPARSE_MMA_MASK
	.align		4
.L_64:
        /*0038*/ 	.byte	0x03, 0x50
        /*003a*/ 	.short	0x0000


	//----- nvinfo : EIATTR_MAXREG_COUNT
	.align		4
        /*003c*/ 	.byte	0x03, 0x1b
        /*003e*/ 	.short	0x00ff


	//----- nvinfo : EIATTR_MERCURY_ISA_VERSION
	.align		4
        /*0040*/ 	.byte	0x03, 0x5f
        /*0042*/ 	.short	0x0101


	//----- nvinfo : EIATTR_VRC_CTA_INIT_COUNT
	.align		4
        /*0044*/ 	.byte	0x02, 0x4a
	.zero		1
	.zero		1


	//----- nvinfo : EIATTR_EXIT_INSTR_OFFSETS
	.align		4
        /*0048*/ 	.byte	0x04, 0x1c
        /*004a*/ 	.short	(.L_66 - .L_65)


	//   ....[0]....
.L_65:
        /*004c*/ 	.word	0x000000d0


	//   ....[1]....
        /*0050*/ 	.word	0x00000140


	//   ....[2]....
        /*0054*/ 	.word	0x00000170


	//----- nvinfo : EIATTR_CBANK_PARAM_SIZE
	.align		4
.L_66:
        /*0058*/ 	.byte	0x03, 0x19
        /*005a*/ 	.short	0x0010


	//----- nvinfo : EIATTR_PARAM_CBANK
	.align		4
        /*005c*/ 	.byte	0x04, 0x0a
        /*005e*/ 	.short	(.L_68 - .L_67)
	.align		4
.L_67:
        /*0060*/ 	.word	index@(.nv.constant0._Z20cleanup_edges_kernelPhii)
        /*0064*/ 	.short	0x0380
        /*0066*/ 	.short	0x0010


	//----- nvinfo : EIATTR_SW_WAR
	.align		4
.L_68:
        /*0068*/ 	.byte	0x04, 0x36
        /*006a*/ 	.short	(.L_70 - .L_69)
.L_69:
        /*006c*/ 	.word	0x00000008
.L_70:


//--------------------- .nv.info._Z27hysteresis_expansion_kernelPhPsiiiPi --------------------------
	.section	.nv.info._Z27hysteresis_expansion_kernelPhPsiiiPi,"",@"SHT_CUDA_INFO"
	.sectionflags	@""
	.align	4


	//----- nvinfo : EIATTR_CUDA_API_VERSION
	.align		4
        /*0000*/ 	.byte	0x04, 0x37
        /*0002*/ 	.short	(.L_72 - .L_71)
.L_71:
        /*0004*/ 	.word	0x00000082


	//----- nvinfo : EIATTR_KPARAM_INFO
	.align		4
.L_72:
        /*0008*/ 	.byte	0x04, 0x17
        /*000a*/ 	.short	(.L_74 - .L_73)
.L_73:
        /*000c*/ 	.word	0x00000000
        /*0010*/ 	.short	0x0005
        /*0012*/ 	.short	0x0020
        /*0014*/ 	.byte	0x00, 0xf5, 0x21, 0x00


	//----- nvinfo : EIATTR_KPARAM_INFO
	.align		4
.L_74:
        /*0018*/ 	.byte	0x04, 0x17
        /*001a*/ 	.short	(.L_76 - .L_75)
.L_75:
        /*001c*/ 	.word	0x00000000
        /*0020*/ 	.short	0x0004
        /*0022*/ 	.short	0x0018
        /*0024*/ 	.byte	0x00, 0xf0, 0x11, 0x00


	//----- nvinfo : EIATTR_KPARAM_INFO
	.align		4
.L_76:
        /*0028*/ 	.byte	0x04, 0x17
        /*002a*/ 	.short	(.L_78 - .L_77)
.L_77:
        /*002c*/ 	.word	0x00000000
        /*0030*/ 	.short	0x0003
        /*0032*/ 	.short	0x0014
        /*0034*/ 	.byte	0x00, 0xf0, 0x11, 0x00


	//----- nvinfo : EIATTR_KPARAM_INFO
	.align		4
.L_78:
        /*0038*/ 	.byte	0x04, 0x17
        /*003a*/ 	.short	(.L_80 - .L_79)
.L_79:
        /*003c*/ 	.word	0x00000000
        /*0040*/ 	.short	0x0002
        /*0042*/ 	.short	0x0010
        /*0044*/ 	.byte	0x00, 0xf0, 0x11, 0x00


	//----- nvinfo : EIATTR_KPARAM_INFO
	.align		4
.L_80:
        /*0048*/ 	.byte	0x04, 0x17
        /*004a*/ 	.short	(.L_82 - .L_81)
.L_81:
        /*004c*/ 	.word	0x00000000
        /*0050*/ 	.short	0x0001
        /*0052*/ 	.short	0x0008
        /*0054*/ 	.byte	0x00, 0xf5, 0x21, 0x00


	//----- nvinfo : EIATTR_KPARAM_INFO
	.align		4
.L_82:
        /*0058*/ 	.byte	0x04, 0x17
        /*005a*/ 	.short	(.L_84 - .L_83)
.L_83:
        /*005c*/ 	.word	0x00000000
        /*0060*/ 	.short	0x0000
        /*0062*/ 	.short	0x0000
        /*0064*/ 	.byte	0x00, 0xf5, 0x21, 0x00


	//----- nvinfo : EIATTR_SPARSE_MMA_MASK
	.align		4
.L_84:
        /*0068*/ 	.byte	0x03, 0x50
        /*006a*/ 	.short	0x0000


	//----- nvinfo : EIATTR_MAXREG_COUNT
	.align		4
        /*006c*/ 	.byte	0x03, 0x1b
        /*006e*/ 	.short	0x00ff


	//----- nvinfo : EIATTR_MERCURY_ISA_VERSION
	.align		4
        /*0070*/ 	.byte	0x03, 0x5f
        /*0072*/ 	.short	0x0101


	//----- nvinfo : EIATTR_VRC_CTA_INIT_COUNT
	.align		4
        /*0074*/ 	.byte	0x02, 0x4a
	.zero		1
	.zero		1


	//----- nvinfo : EIATTR_EXIT_INSTR_OFFSETS
	.align		4
        /*0078*/ 	.byte	0x04, 0x1c
        /*007a*/ 	.short	(.L_86 - .L_85)


	//   ....[0]....
.L_85:
        /*007c*/ 	.word	0x00000110


	//   ....[1]....
        /*0080*/ 	.word	0x00000190


	//   ....[2]....
        /*0084*/ 	.word	0x000007c0


	//   ....[3]....
        /*0088*/ 	.word	0x00000800


	//   ....[4]....
        /*008c*/ 	.word	0x00000850


	//----- nvinfo : EIATTR_CRS_STACK_SIZE
	.align		4
.L_86:
        /*0090*/ 	.byte	0x04, 0x1e
        /*0092*/ 	.short	(.L_88 - .L_87)
.L_87:
        /*0094*/ 	.word	0x00000000


	//----- nvinfo : EIATTR_CBANK_PARAM_SIZE
	.align		4
.L_88:
        /*0098*/ 	.byte	0x03, 0x19
        /*009a*/ 	.short	0x0028


	//----- nvinfo : EIATTR_PARAM_CBANK
	.align		4
        /*009c*/ 	.byte	0x04, 0x0a
        /*009e*/ 	.short	(.L_90 - .L_89)
	.align		4
.L_89:
        /*00a0*/ 	.word	index@(.nv.constant0._Z27hysteresis_expansion_kernelPhPsiiiPi)
        /*00a4*/ 	.short	0x0380
        /*00a6*/ 	.short	0x0028


	//----- nvinfo : EIATTR_SW_WAR
	.align		4
.L_90:
        /*00a8*/ 	.byte	0x04, 0x36
        /*00aa*/ 	.short	(.L_92 - .L_91)
.L_91:
        /*00ac*/ 	.word	0x00000008
.L_92:


//--------------------- .nv.info._Z22apply_threshold_kernelPhPsiii --------------------------
	.section	.nv.info._Z22apply_threshold_kernelPhPsiii,"",@"SHT_CUDA_INFO"
	.sectionflags	@""
	.align	4


	//----- nvinfo : EIATTR_CUDA_API_VERSION
	.align		4
        /*0000*/ 	.byte	0x04, 0x37
        /*0002*/ 	.short	(.L_94 - .L_93)
.L_93:
        /*0004*/ 	.word	0x00000082


	//----- nvinfo : EIATTR_KPARAM_INFO
	.align		4
.L_94:
        /*0008*/ 	.byte	0x04, 0x17
        /*000a*/ 	.short	(.L_96 - .L_95)
.L_95:
        /*000c*/ 	.word	0x00000000
        /*0010*/ 	.short	0x0004
        /*0012*/ 	.short	0x0018
        /*0014*/ 	.byte	0x00, 0xf0, 0x11, 0x00


	//----- nvinfo : EIATTR_KPARAM_INFO
	.align		4
.L_96:
        /*0018*/ 	.byte	0x04, 0x17
        /*001a*/ 	.short	(.L_98 - .L_97)
.L_97:
        /*001c*/ 	.word	0x00000000
        /*0020*/ 	.short	0x0003
        /*0022*/ 	.short	0x0014
        /*0024*/ 	.byte	0x00, 0xf0, 0x11, 0x00


	//----- nvinfo : EIATTR_KPARAM_INFO
	.align		4
.L_98:
        /*0028*/ 	.byte	0x04, 0x17
        /*002a*/ 	.short	(.L_100 - .L_99)
.L_99:
        /*002c*/ 	.word	0x00000000
        /*0030*/ 	.short	0x0002
        /*0032*/ 	.short	0x0010
        /*0034*/ 	.byte	0x00, 0xf0, 0x11, 0x00


	//----- nvinfo : EIATTR_KPARAM_INFO
	.align		4
.L_100:
        /*0038*/ 	.byte	0x04, 0x17
        /*003a*/ 	.short	(.L_102 - .L_101)
.L_101:
        /*003c*/ 	.word	0x00000000
        /*0040*/ 	.short	0x0001
        /*0042*/ 	.short	0x0008
        /*0044*/ 	.byte	0x00, 0xf5, 0x21, 0x00


	//----- nvinfo : EIATTR_KPARAM_INFO
	.align		4
.L_102:
        /*0048*/ 	.byte	0x04, 0x17
        /*004a*/ 	.short	(.L_104 - .L_103)
.L_103:
        /*004c*/ 	.word	0x00000000
        /*0050*/ 	.short	0x0000
        /*0052*/ 	.short	0x0000
        /*0054*/ 	.byte	0x00, 0xf5, 0x21, 0x00


	//----- nvinfo : EIATTR_SPARSE_MMA_MASK
	.align		4
.L_104:
        /*0058*/ 	.byte	0x03, 0x50
        /*005a*/ 	.short	0x0000


	//----- nvinfo : EIATTR_MAXREG_COUNT
	.align		4
        /*005c*/ 	.byte	0x03, 0x1b
        /*005e*/ 	.short	0x00ff


	//----- nvinfo : EIATTR_MERCURY_ISA_VERSION
	.align		4
        /*0060*/ 	.byte	0x03, 0x5f
        /*0062*/ 	.short	0x0101


	//----- nvinfo : EIATTR_VRC_CTA_INIT_COUNT
	.align		4
        /*0064*/ 	.byte	0x02, 0x4a
	.zero		1
	.zero		1


	//----- nvinfo : EIATTR_EXIT_INSTR_OFFSETS
	.align		4
        /*0068*/ 	.byte	0x04, 0x1c
        /*006a*/ 	.short	(.L_106 - .L_105)


	//   ....[0]....
.L_105:
        /*006c*/ 	.word	0x000000e0


	//   ....[1]....
        /*0070*/ 	.word	0x00000150


	//   ....[2]....
        /*0074*/ 	.word	0x000001b0


	//   ....[3]....
        /*0078*/ 	.word	0x000001d0


	//----- nvinfo : EIATTR_CBANK_PARAM_SIZE
	.align		4
.L_106:
        /*007c*/ 	.byte	0x03, 0x19
        /*007e*/ 	.short	0x001c


	//----- nvinfo : EIATTR_PARAM_CBANK
	.align		4
        /*0080*/ 	.byte	0x04, 0x0a
        /*0082*/ 	.short	(.L_108 - .L_107)
	.align		4
.L_107:
        /*0084*/ 	.word	index@(.nv.constant0._Z22apply_threshold_kernelPhPsiii)
        /*0088*/ 	.short	0x0380
        /*008a*/ 	.short	0x001c


	//----- nvinfo : EIATTR_SW_WAR
	.align		4
.L_108:
        /*008c*/ 	.byte	0x04, 0x36
        /*008e*/ 	.short	(.L_110 - .L_109)
.L_109:
        /*0090*/ 	.word	0x00000008
.L_110:


//--------------------- .nv.info._Z17init_edges_kernelPhS_PsPiii --------------------------
	.section	.nv.info._Z17init_edges_kernelPhS_PsPiii,"",@"SHT_CUDA_INFO"
	.sectionflags	@""
	.align	4


	//----- nvinfo : EIATTR_CUDA_API_VERSION
	.align		4
        /*0000*/ 	.byte	0x04, 0x37
        /*0002*/ 	.short	(.L_112 - .L_111)
.L_111:
        /*0004*/ 	.word	0x00000082


	//----- nvinfo : EIATTR_KPARAM_INFO
	.align		4
.L_112:
        /*0008*/ 	.byte	0x04, 0x17
        /*000a*/ 	.short	(.L_114 - .L_113)
.L_113:
        /*000c*/ 	.word	0x00000000
        /*0010*/ 	.short	0x0005
        /*0012*/ 	.short	0x0024
        /*0014*/ 	.byte	0x00, 0xf0, 0x11, 0x00


	//----- nvinfo : EIATTR_KPARAM_INFO
	.align		4
.L_114:
        /*0018*/ 	.byte	0x04, 0x17
        /*001a*/ 	.short	(.L_116 - .L_115)
.L_115:
        /*001c*/ 	.word	0x00000000
        /*0020*/ 	.short	0x0004
        /*0022*/ 	.short	0x0020
        /*0024*/ 	.byte	0x00, 0xf0, 0x11, 0x00


	//----- nvinfo : EIATTR_KPARAM_INFO
	.align		4
.L_116:
        /*0028*/ 	.byte	0x04, 0x17
        /*002a*/ 	.short	(.L_118 - .L_117)
.L_117:
        /*002c*/ 	.word	0x00000000
        /*0030*/ 	.short	0x0003
        /*0032*/ 	.short	0x0018
        /*0034*/ 	.byte	0x00, 0xf5, 0x21, 0x00


	//----- nvinfo : EIATTR_KPARAM_INFO
	.align		4
.L_118:
        /*0038*/ 	.byte	0x04, 0x17
        /*003a*/ 	.short	(.L_120 - .L_119)
.L_119:
        /*003c*/ 	.word	0x00000000
        /*0040*/ 	.short	0x0002
        /*0042*/ 	.short	0x0010
        /*0044*/ 	.byte	0x00, 0xf5, 0x21, 0x00


	//----- nvinfo : EIATTR_KPARAM_INFO
	.align		4
.L_120:
        /*0048*/ 	.byte	0x04, 0x17
        /*004a*/ 	.short	(.L_122 - .L_121)
.L_121:
        /*004c*/ 	.word	0x00000000
        /*0050*/ 	.short	0x0001
        /*0052*/ 	.short	0x0008
        /*0054*/ 	.byte	0x00, 0xf5, 0x21, 0x00


	//----- nvinfo : EIATTR_KPARAM_INFO
	.align		4
.L_122:
        /*0058*/ 	.byte	0x04, 0x17
        /*005a*/ 	.short	(.L_124 - .L_123)
.L_123:
        /*005c*/ 	.word	0x00000000
        /*0060*/ 	.short	0x0000
        /*0062*/ 	.short	0x0000
        /*0064*/ 	.byte	0x00, 0xf5, 0x21, 0x00


	//----- nvinfo : EIATTR_SPARSE_MMA_MASK
	.align		4
.L_124:
        /*0068*/ 	.byte	0x03, 0x50
        /*006a*/ 	.short	0x0000


	//----- nvinfo : EIATTR_MAXREG_COUNT
	.align		4
        /*006c*/ 	.byte	0x03, 0x1b
        /*006e*/ 	.short	0x00ff


	//----- nvinfo : EIATTR_MERCURY_ISA_VERSION
	.align		4
        /*0070*/ 	.byte	0x03, 0x5f
        /*0072*/ 	.short	0x0101


	//----- nvinfo : EIATTR_VRC_CTA_INIT_COUNT
	.align		4
        /*0074*/ 	.byte	0x02, 0x4a
	.zero		1
	.zero		1


	//----- nvinfo : EIATTR_EXIT_INSTR_OFFSETS
	.align		4
        /*0078*/ 	.byte	0x04, 0x1c
        /*007a*/ 	.short	(.L_126 - .L_125)


	//   ....[0]....
.L_125:
        /*007c*/ 	.word	0x000000c0


	//   ....[1]....
        /*0080*/ 	.word	0x000002c0


	//   ....[2]....
        /*0084*/ 	.word	0x000002f0


	//----- nvinfo : EIATTR_CRS_STACK_SIZE
	.align		4
.L_126:
        /*0088*/ 	.byte	0x04, 0x1e
        /*008a*/ 	.short	(.L_128 - .L_127)
.L_127:
        /*008c*/ 	.word	0x00000000


	//----- nvinfo : EIATTR_CBANK_PARAM_SIZE
	.align		4
.L_128:
        /*0090*/ 	.byte	0x03, 0x19
        /*0092*/ 	.short	0x0028


	//----- nvinfo : EIATTR_PARAM_CBANK
	.align		4
        /*0094*/ 	.byte	0x04, 0x0a
        /*0096*/ 	.short	(.L_130 - .L_129)
	.align		4
.L_129:
        /*0098*/ 	.word	index@(.nv.constant0._Z17init_edges_kernelPhS_PsPiii)
        /*009c*/ 	.short	0x0380
        /*009e*/ 	.short	0x0028


	//----- nvinfo : EIATTR_SW_WAR
	.align		4
.L_130:
        /*00a0*/ 	.byte	0x04, 0x36
        /*00a2*/ 	.short	(.L_132 - .L_131)
.L_131:
        /*00a4*/ 	.word	0x00000008
.L_132:


//--------------------- .nv.callgraph             --------------------------
	.section	.nv.callgraph,"",@"SHT_CUDA_CALLGRAPH"
	.align	4
	.sectionentsize	8
	.align		4
        /*0000*/ 	.word	0x00000000
	.align		4
        /*0004*/ 	.word	0xffffffff
	.align		4
        /*0008*/ 	.word	0x00000000
	.align		4
        /*000c*/ 	.word	0xfffffffe
	.align		4
        /*0010*/ 	.word	0x00000000
	.align		4
        /*0014*/ 	.word	0xfffffffd
	.align		4
        /*0018*/ 	.word	0x00000000
	.align		4
        /*001c*/ 	.word	0xfffffffc


//--------------------- .nv.constant4             --------------------------
	.section	.nv.constant4,"a",@progbits
	.align	8
	.align		8
.nv.constant4:
        /*0000*/ 	.dword	D_NOEDGE
	.align		8
        /*0008*/ 	.dword	D_POSSIBLE_EDGE
	.align		8
        /*0010*/ 	.dword	D_EDGE


//--------------------- .text._Z19non_max_supp_kernelPsS_S_iiPh --------------------------
	.section	.text._Z19non_max_supp_kernelPsS_S_iiPh,"ax",@progbits
	.align	128
        .global         _Z19non_max_supp_kernelPsS_S_iiPh
        .type           _Z19non_max_supp_kernelPsS_S_iiPh,@function
        .size           _Z19non_max_supp_kernelPsS_S_iiPh,(.L_x_45 - _Z19non_max_supp_kernelPsS_S_iiPh)
        .other          _Z19non_max_supp_kernelPsS_S_iiPh,@"STO_CUDA_ENTRY STV_DEFAULT"
_Z19non_max_supp_kernelPsS_S_iiPh:
.text._Z19non_max_supp_kernelPsS_S_iiPh:
[----:B------:R-:W-:Y:S01]  /*0000*/  LDC R1, c[0x0][0x37c] ;  /* 0x0000df00ff017b82 */ /* 0x000fe20000000800 */
[----:B------:R-:W0:Y:S07]  /*0010*/  S2R R0, SR_TID.Y ;  /* 0x0000000000007919 */ /* 0x000e2e0000002200 */
[----:B------:R-:W1:Y:S01]  /*0020*/  LDC R2, c[0x0][0x360] ;  /* 0x0000d800ff027b82 */ /* 0x000e620000000800 */
[----:B------:R-:W1:Y:S07]  /*0030*/  S2R R5, SR_TID.X ;  /* 0x0000000000057919 */ /* 0x000e6e0000002100 */
[----:B------:R-:W0:Y:S08]  /*0040*/  S2UR UR5, SR_CTAID.Y ;  /* 0x00000000000579c3 */ /* 0x000e300000002600 */
[----:B------:R-:W0:Y:S08]  /*0050*/  LDC R3, c[0x0][0x364] ;  /* 0x0000d900ff037b82 */ /* 0x000e300000000800 */
[----:B------:R-:W2:Y:S08]  /*0060*/  LDC.64 R6, c[0x0][0x398] ;  /* 0x0000e600ff067b82 */ /* 0x000eb00000000a00 */
[----:B------:R-:W1:Y:S01]  /*0070*/  S2UR UR4, SR_CTAID.X ;  /* 0x00000000000479c3 */ /* 0x000e620000002500 */
[----:B0-----:R-:W-:-:S02]  /*0080*/  IMAD R3, R3, UR5, R0 ;  /* 0x0000000503037c24 */ /* 0x001fc4000f8e0200 */
[----:B--2---:R-:W-:Y:S02]  /*0090*/  VIADD R0, R6, 0xffffffff ;  /* 0xffffffff06007836 */ /* 0x004fe40000000000 */
[----:B------:R-:W-:-:S03]  /*00a0*/  VIADD R9, R7, 0xffffffff ;  /* 0xffffffff07097836 */ /* 0x000fc60000000000 */
[----:B------:R-:W-:Y:S01]  /*00b0*/  ISETP.GE.AND P0, PT, R3, R0, PT ;  /* 0x000000000300720c */ /* 0x000fe20003f06270 */
[----:B-1----:R-:W-:-:S03]  /*00c0*/  IMAD R0, R2, UR4, R5 ;  /* 0x0000000402007c24 */ /* 0x002fc6000f8e0205 */
[C---:B------:R-:W-:Y:S01]  /*00d0*/  ISETP.NE.AND P0, PT, R3.reuse, RZ, !P0 ;  /* 0x000000ff0300720c */ /* 0x040fe20004705270 */
[----:B------:R-:W0:Y:S01]  /*00e0*/  LDCU.64 UR4, c[0x0][0x358] ;  /* 0x00006b00ff0477ac */ /* 0x000e220008000a00 */
[----:B------:R-:W-:Y:S01]  /*00f0*/  IMAD R2, R3, R7, R0 ;  /* 0x0000000703027224 */ /* 0x000fe200078e0200 */
[C---:B------:R-:W-:Y:S02]  /*0100*/  ISETP.LT.AND P1, PT, R0.reuse, R9, PT ;  /* 0x000000090000720c */ /* 0x040fe40003f21270 */
[----:B------:R-:W-:-:S13]  /*0110*/  ISETP.GT.AND P0, PT, R0, RZ, P0 ;  /* 0x000000ff0000720c */ /* 0x000fda0000704270 */
[----:B------:R-:W-:Y:S05]  /*0120*/  @P0 BRA P1, `(.L_x_0) ;  /* 0x0000000000200947 */ /* 0x000fea0000800000 */
[----:B------:R-:W-:-:S04]  /*0130*/  ISETP.GE.AND P0, PT, R0, R7, PT ;  /* 0x000000070000720c */ /* 0x000fc80003f06270 */
[----:B------:R-:W-:-:S13]  /*0140*/  ISETP.GE.OR P0, PT, R3, R6, P0 ;  /* 0x000000060300720c */ /* 0x000fda0000706670 */
[----:B0-----:R-:W-:Y:S05]  /*0150*/  @P0 EXIT ;  /* 0x000000000000094d */ /* 0x001fea0003800000 */
[----:B------:R-:W0:Y:S02]  /*0160*/  LDCU.64 UR6, c[0x0][0x3a0] ;  /* 0x00007400ff0677ac */ /* 0x000e240008000a00 */
[----:B0-----:R-:W-:-:S04]  /*0170*/  IADD3 R4, P0, PT, R2, UR6, RZ ;  /* 0x0000000602047c10 */ /* 0x001fc8000ff1e0ff */
[----:B------:R-:W-:-:S05]  /*0180*/  LEA.HI.X.SX32 R5, R2, UR7, 0x1, P0 ;  /* 0x0000000702057c11 */ /* 0x000fca00080f0eff */
[----:B------:R-:W-:Y:S01]  /*0190*/  STG.E.U8 desc[UR4][R4.64], RZ ;  /* 0x000000ff04007986 */ /* 0x000fe2000c101104 */
[----:B------:R-:W-:Y:S05]  /*01a0*/  EXIT ;  /* 0x000000000000794d */ /* 0x000fea0003800000 */
.L_x_0:
[----:B------:R-:W1:Y:S02]  /*01b0*/  LDC.64 R4, c[0x0][0x380] ;  /* 0x0000e000ff047b82 */ /* 0x000e640000000a00 */
[----:B-1----:R-:W-:-:S05]  /*01c0*/  IMAD.WIDE R4, R2, 0x2, R4 ;  /* 0x0000000202047825 */ /* 0x002fca00078e0204 */
[----:B0-----:R-:W2:Y:S01]  /*01d0*/  LDG.E.U16 R6, desc[UR4][R4.64] ;  /* 0x0000000404067981 */ /* 0x001ea2000c1e1500 */
[----:B------:R-:W-:Y:S01]  /*01e0*/  IMAD.MOV.U32 R0, RZ, RZ, 0xff ;  /* 0x000000ffff007424 */ /* 0x000fe200078e00ff */
[----:B--2---:R-:W-:-:S13]  /*01f0*/  ISETP.NE.AND P0, PT, R6, RZ, PT ;  /* 0x000000ff0600720c */ /* 0x004fda0003f05270 */
[----:B------:R-:W0:Y:S02]  /*0200*/  @!P0 LDC.64 R10, c[0x0][0x3a0] ;  /* 0x0000e800ff0a8b82 */ /* 0x000e240000000a00 */
[----:B0-----:R-:W-:-:S04]  /*0210*/  @!P0 IADD3 R10, P1, PT, R2, R10, RZ ;  /* 0x0000000a020a8210 */ /* 0x001fc80007f3e0ff */
[----:B------:R-:W-:-:S05]  /*0220*/  @!P0 LEA.HI.X.SX32 R11, R2, R11, 0x1, P1 ;  /* 0x0000000b020b8211 */ /* 0x000fca00008f0eff */
[----:B------:R0:W-:Y:S01]  /*0230*/  @!P0 STG.E.U8 desc[UR4][R10.64], R0 ;  /* 0x000000000a008986 */ /* 0x0001e2000c101104 */
[----:B------:R-:W-:Y:S05]  /*0240*/  @!P0 EXIT ;  /* 0x000000000000894d */ /* 0x000fea0003800000 */
[----:B------:R-:W1:Y:S08]  /*0250*/  LDC.64 R12, c[0x0][0x388] ;  /* 0x0000e200ff0c7b82 */ /* 0x000e700000000a00 */
[----:B0-----:R-:W0:Y:S01]  /*0260*/  LDC.64 R10, c[0x0][0x390] ;  /* 0x0000e400ff0a7b82 */ /* 0x001e220000000a00 */
[----:B-1----:R-:W-:-:S05]  /*0270*/  IMAD.WIDE R12, R2, 0x2, R12 ;  /* 0x00000002020c7825 */ /* 0x002fca00078e020c */
[----:B------:R-:W2:Y:S01]  /*0280*/  LDG.E.U16 R8, desc[UR4][R12.64] ;  /* 0x000000040c087981 */ /* 0x000ea2000c1e1500 */
[----:B0-----:R-:W-:-:S06]  /*0290*/  IMAD.WIDE R10, R2, 0x2, R10 ;  /* 0x00000002020a7825 */ /* 0x001fcc00078e020a */
[----:B------:R0:W5:Y:S01]  /*02a0*/  LDG.E.U16 R11, desc[UR4][R10.64] ;  /* 0x000000040a0b7981 */ /* 0x000162000c1e1500 */
[----:B------:R-:W1:Y:S01]  /*02b0*/  I2F.S16 R3, R6 ;  /* 0x0000000600037306 */ /* 0x000e620000101400 */
[----:B------:R-:W-:Y:S07]  /*02c0*/  BSSY.RECONVERGENT B0, `(.L_x_1) ;  /* 0x000000e000007945 */ /* 0x000fee0003800200 */
[----:B-1----:R-:W1:Y:S02]  /*02d0*/  MUFU.RCP R14, R3 ;  /* 0x00000003000e7308 */ /* 0x002e640000001000 */
[----:B-1----:R-:W-:-:S04]  /*02e0*/  FFMA R7, -R3, R14, 1 ;  /* 0x3f80000003077423 */ /* 0x002fc8000000010e */
[----:B------:R-:W-:Y:S02]  /*02f0*/  FFMA R7, R14, R7, R14 ;  /* 0x000000070e077223 */ /* 0x000fe4000000000e */
[----:B--2---:R-:W1:Y:S08]  /*0300*/  I2F.S16 R0, R8 ;  /* 0x0000000800007306 */ /* 0x004e700000101400 */
[----:B-1----:R-:W1:Y:S01]  /*0310*/  FCHK P0, -R0, R3 ;  /* 0x0000000300007302 */ /* 0x002e620000000100 */
[----:B------:R-:W-:-:S04]  /*0320*/  FFMA R14, -R0, R7, RZ ;  /* 0x00000007000e7223 */ /* 0x000fc800000001ff */
[----:B------:R-:W-:-:S04]  /*0330*/  FFMA R12, -R3, R14, -R0 ;  /* 0x0000000e030c7223 */ /* 0x000fc80000000900 */
[----:B------:R-:W-:Y:S01]  /*0340*/  FFMA R7, R7, R12, R14 ;  /* 0x0000000c07077223 */ /* 0x000fe2000000000e */
[----:B01----:R-:W-:Y:S06]  /*0350*/  @!P0 BRA `(.L_x_2) ;  /* 0x0000000000108947 */ /* 0x003fec0003800000 */
[----:B------:R-:W-:Y:S01]  /*0360*/  FADD R0, -R0, -RZ ;  /* 0x800000ff00007221 */ /* 0x000fe20000000100 */
[----:B------:R-:W-:-:S07]  /*0370*/  MOV R10, 0x390 ;  /* 0x00000390000a7802 */ /* 0x000fce0000000f00 */
[----:B-----5:R-:W-:Y:S05]  /*0380*/  CALL.REL.NOINC `($__internal_0_$__cuda_sm3x_div_rn_noftz_f32_slowpath) ;  /* 0x0000000c002c7944 */ /* 0x020fea0003c00000 */
[----:B------:R-:W-:-:S07]  /*0390*/  IMAD.MOV.U32 R7, RZ, RZ, R0 ;  /* 0x000000ffff077224 */ /* 0x000fce00078e0000 */
.L_x_2:
[----:B------:R-:W-:Y:S05]  /*03a0*/  BSYNC.RECONVERGENT B0 ;  /* 0x0000000000007941 */ /* 0x000fea0003800200 */
.L_x_1:
[----:B------:R-:W0:Y:S01]  /*03b0*/  MUFU.RCP R0, R3 ;  /* 0x0000000300007308 */ /* 0x000e220000001000 */
[----:B------:R-:W-:Y:S07]  /*03c0*/  BSSY.RECONVERGENT B0, `(.L_x_3) ;  /* 0x000000c000007945 */ /* 0x000fee0003800200 */
[----:B-----5:R-:W1:Y:S01]  /*03d0*/  I2F.S16 R10, R11 ;  /* 0x0000000b000a7306 */ /* 0x020e620000101400 */
[----:B0-----:R-:W-:-:S04]  /*03e0*/  FFMA R13, -R3, R0, 1 ;  /* 0x3f800000030d7423 */ /* 0x001fc80000000100 */
[----:B------:R-:W-:-:S03]  /*03f0*/  FFMA R0, R0, R13, R0 ;  /* 0x0000000d00007223 */ /* 0x000fc60000000000 */
[----:B-1----:R-:W0:Y:S01]  /*0400*/  FCHK P0, R10, R3 ;  /* 0x000000030a007302 */ /* 0x002e220000000000 */
[----:B------:R-:W-:-:S04]  /*0410*/  FFMA R13, R0, R10, RZ ;  /* 0x0000000a000d7223 */ /* 0x000fc800000000ff */
[----:B------:R-:W-:-:S04]  /*0420*/  FFMA R12, -R3, R13, R10 ;  /* 0x0000000d030c7223 */ /* 0x000fc8000000010a */
[----:B------:R-:W-:Y:S01]  /*0430*/  FFMA R0, R0, R12, R13 ;  /* 0x0000000c00007223 */ /* 0x000fe2000000000d */
[----:B0-----:R-:W-:Y:S06]  /*0440*/  @!P0 BRA `(.L_x_4) ;  /* 0x00000000000c8947 */ /* 0x001fec0003800000 */
[----:B------:R-:W-:Y:S01]  /*0450*/  IMAD.MOV.U32 R0, RZ, RZ, R10 ;  /* 0x000000ffff007224 */ /* 0x000fe200078e000a */
[----:B------:R-:W-:-:S07]  /*0460*/  MOV R10, 0x480 ;  /* 0x00000480000a7802 */ /* 0x000fce0000000f00 */
[----:B------:R-:W-:Y:S05]  /*0470*/  CALL.REL.NOINC `($__internal_0_$__cuda_sm3x_div_rn_noftz_f32_slowpath) ;  /* 0x0000000800f07944 */ /* 0x000fea0003c00000 */
.L_x_4:
[----:B------:R-:W-:Y:S05]  /*0480*/  BSYNC.RECONVERGENT B0 ;  /* 0x0000000000007941 */ /* 0x000fea0003800200 */
.L_x_3:
[----:B------:R-:W-:Y:S01]  /*0490*/  PRMT R3, R8, 0x9910, RZ ;  /* 0x0000991008037816 */ /* 0x000fe200000000ff */
[----:B------:R-:W-:Y:S03]  /*04a0*/  BSSY.RECONVERGENT B0, `(.L_x_5) ;  /* 0x000009d000007945 */ /* 0x000fe60003800200 */
[----:B------:R-:W-:-:S13]  /*04b0*/  ISETP.GE.AND P0, PT, R3, RZ, PT ;  /* 0x000000ff0300720c */ /* 0x000fda0003f06270 */
[----:B------:R-:W-:Y:S05]  /*04c0*/  @!P0 BRA `(.L_x_6) ;  /* 0x0000000400388947 */ /* 0x000fea0003800000 */
[----:B------:R-:W-:-:S04]  /*04d0*/  PRMT R3, R11, 0x9910, RZ ;  /* 0x000099100b037816 */ /* 0x000fc800000000ff */
[----:B------:R-:W-:-:S13]  /*04e0*/  ISETP.GE.AND P0, PT, R3, RZ, PT ;  /* 0x000000ff0300720c */ /* 0x000fda0003f06270 */
[----:B------:R-:W-:Y:S05]  /*04f0*/  @!P0 BRA `(.L_x_7) ;  /* 0x0000000000a48947 */ /* 0x000fea0003800000 */
[----:B------:R-:W-:-:S13]  /*0500*/  ISETP.GE.U32.AND P0, PT, R8, R11, PT ;  /* 0x0000000b0800720c */ /* 0x000fda0003f06070 */
[----:B------:R-:W-:Y:S05]  /*0510*/  @!P0 BRA `(.L_x_8) ;  /* 0x0000000000548947 */ /* 0x000fea0003800000 */
[----:B------:R-:W0:Y:S02]  /*0520*/  LDC R13, c[0x0][0x39c] ;  /* 0x0000e700ff0d7b82 */ /* 0x000e240000000800 */
[----:B0-----:R-:W-:-:S03]  /*0530*/  IMAD.WIDE R8, R13, 0x2, RZ ;  /* 0x000000020d087825 */ /* 0x001fc600078e02ff */
[----:B------:R-:W-:Y:S02]  /*0540*/  LOP3.LUT R15, R8, 0xfffffffe, RZ, 0x3c, !PT ;  /* 0xfffffffe080f7812 */ /* 0x000fe400078e3cff */
[----:B------:R-:W-:Y:S01]  /*0550*/  LOP3.LUT R9, RZ, R9, RZ, 0x33, !PT ;  /* 0x00000009ff097212 */ /* 0x000fe200078e33ff */
[----:B------:R-:W2:Y:S01]  /*0560*/  LDG.E.S16 R8, desc[UR4][R4.64+0x2] ;  /* 0x0000020404087981 */ /* 0x000ea2000c1e1700 */
[----:B------:R-:W-:-:S05]  /*0570*/  IADD3 R14, P0, PT, R4, R15, RZ ;  /* 0x0000000f040e7210 */ /* 0x000fca0007f1e0ff */
[----:B------:R-:W-:Y:S02]  /*0580*/  IMAD.X R15, R5, 0x1, R9, P0 ;  /* 0x00000001050f7824 */ /* 0x000fe400000e0609 */
[----:B------:R-:W3:Y:S04]  /*0590*/  LDG.E.S16 R9, desc[UR4][R4.64+-0x2] ;  /* 0xfffffe0404097981 */ /* 0x000ee8000c1e1700 */
[----:B------:R-:W3:Y:S01]  /*05a0*/  LDG.E.S16 R14, desc[UR4][R14.64] ;  /* 0x000000040e0e7981 */ /* 0x000ee2000c1e1700 */
[----:B------:R-:W-:-:S05]  /*05b0*/  IADD3 R13, PT, PT, R13, 0x1, RZ ;  /* 0x000000010d0d7810 */ /* 0x000fca0007ffe0ff */
[----:B------:R-:W-:-:S05]  /*05c0*/  IMAD.WIDE R12, R13, 0x2, R4 ;  /* 0x000000020d0c7825 */ /* 0x000fca00078e0204 */
[----:B------:R0:W5:Y:S01]  /*05d0*/  LDG.E.S16 R3, desc[UR4][R12.64] ;  /* 0x000000040c037981 */ /* 0x000162000c1e1700 */
[----:B------:R-:W-:Y:S01]  /*05e0*/  PRMT R10, R6, 0x9910, RZ ;  /* 0x00009910060a7816 */ /* 0x000fe200000000ff */
[----:B---3--:R-:W-:-:S04]  /*05f0*/  IMAD.IADD R6, R14, 0x1, -R9 ;  /* 0x000000010e067824 */ /* 0x008fc800078e0a09 */
[----:B------:R-:W-:Y:S01]  /*0600*/  IMAD.IADD R9, R10, 0x1, -R9 ;  /* 0x000000010a097824 */ /* 0x000fe200078e0a09 */
[----:B------:R-:W-:-:S04]  /*0610*/  I2FP.F32.S32 R11, R6 ;  /* 0x00000006000b7245 */ /* 0x000fc80000201400 */
[----:B------:R-:W-:Y:S01]  /*0620*/  I2FP.F32.S32 R6, R9 ;  /* 0x0000000900067245 */ /* 0x000fe20000201400 */
[----:B------:R-:W-:Y:S01]  /*0630*/  FMUL R11, R11, R0 ;  /* 0x000000000b0b7220 */ /* 0x000fe20000400000 */
[----:B--2---:R-:W-:-:S03]  /*0640*/  IMAD.MOV.U32 R9, RZ, RZ, R8 ;  /* 0x000000ffff097224 */ /* 0x004fc600078e0008 */
[----:B------:R-:W-:Y:S01]  /*0650*/  FFMA R6, R6, R7, R11 ;  /* 0x0000000706067223 */ /* 0x000fe2000000000b */
[----:B0-----:R-:W-:Y:S06]  /*0660*/  BRA `(.L_x_9) ;  /* 0x0000000800007947 */ /* 0x001fec0003800000 */
.L_x_8:
[----:B------:R-:W0:Y:S08]  /*0670*/  LDC R9, c[0x0][0x39c] ;  /* 0x0000e700ff097b82 */ /* 0x000e300000000800 */
[----:B------:R-:W1:Y:S01]  /*0680*/  LDC.64 R10, c[0x0][0x380] ;  /* 0x0000e000ff0a7b82 */ /* 0x000e620000000a00 */
[----:B0-----:R-:W-:-:S04]  /*0690*/  IMAD.IADD R3, R2, 0x1, -R9 ;  /* 0x0000000102037824 */ /* 0x001fc800078e0a09 */
[----:B-1----:R-:W-:-:S05]  /*06a0*/  IMAD.WIDE R10, R3, 0x2, R10 ;  /* 0x00000002030a7825 */ /* 0x002fca00078e020a */
[----:B------:R-:W2:Y:S04]  /*06b0*/  LDG.E.S16 R13, desc[UR4][R10.64] ;  /* 0x000000040a0d7981 */ /* 0x000ea8000c1e1700 */
[----:B------:R-:W2:Y:S01]  /*06c0*/  LDG.E.S16 R12, desc[UR4][R10.64+-0x2] ;  /* 0xfffffe040a0c7981 */ /* 0x000ea2000c1e1700 */
[----:B------:R-:W-:-:S05]  /*06d0*/  IMAD.WIDE R4, R9, 0x2, R4 ;  /* 0x0000000209047825 */ /* 0x000fca00078e0204 */
[----:B------:R-:W3:Y:S04]  /*06e0*/  LDG.E.S16 R3, desc[UR4][R4.64] ;  /* 0x0000000404037981 */ /* 0x000ee8000c1e1700 */
[----:B------:R0:W5:Y:S01]  /*06f0*/  LDG.E.S16 R9, desc[UR4][R4.64+0x2] ;  /* 0x0000020404097981 */ /* 0x000162000c1e1700 */
[----:B------:R-:W-:Y:S01]  /*0700*/  PRMT R8, R6, 0x9910, RZ ;  /* 0x0000991006087816 */ /* 0x000fe200000000ff */
[----:B--2---:R-:W-:-:S03]  /*0710*/  IMAD.IADD R12, R13, 0x1, -R12 ;  /* 0x000000010d0c7824 */ /* 0x004fc600078e0a0c */
[----:B------:R-:W-:Y:S02]  /*0720*/  IADD3 R13, PT, PT, -R8, R13, RZ ;  /* 0x0000000d080d7210 */ /* 0x000fe40007ffe1ff */
[----:B------:R-:W-:Y:S01]  /*0730*/  I2FP.F32.S32 R12, R12 ;  /* 0x0000000c000c7245 */ /* 0x000fe20000201400 */
[----:B---3--:R-:W-:Y:S01]  /*0740*/  IMAD.MOV.U32 R10, RZ, RZ, R3 ;  /* 0x000000ffff0a7224 */ /* 0x008fe200078e0003 */
[----:B------:R-:W-:-:S03]  /*0750*/  I2FP.F32.S32 R6, R13 ;  /* 0x0000000d00067245 */ /* 0x000fc60000201400 */
[----:B------:R-:W-:-:S04]  /*0760*/  FMUL R13, R12, R7 ;  /* 0x000000070c0d7220 */ /* 0x000fc80000400000 */
[----:B------:R-:W-:Y:S01]  /*0770*/  FFMA R6, R6, R0, R13 ;  /* 0x0000000006067223 */ /* 0x000fe2000000000d */
[----:B0-----:R-:W-:Y:S06]  /*0780*/  BRA `(.L_x_9) ;  /* 0x0000000400b87947 */ /* 0x001fec0003800000 */
.L_x_7:
[----:B------:R-:W0:Y:S08]  /*0790*/  LDC R17, c[0x0][0x39c] ;  /* 0x0000e700ff117b82 */ /* 0x000e300000000800 */
[----:B------:R-:W1:Y:S01]  /*07a0*/  LDC.64 R10, c[0x0][0x380] ;  /* 0x0000e000ff0a7b82 */ /* 0x000e620000000a00 */
[----:B0-----:R-:W-:-:S04]  /*07b0*/  IMAD.IADD R13, R2, 0x1, -R17 ;  /* 0x00000001020d7824 */ /* 0x001fc800078e0a11 */
[----:B-1----:R-:W-:-:S05]  /*07c0*/  IMAD.WIDE R10, R13, 0x2, R10 ;  /* 0x000000020d0a7825 */ /* 0x002fca00078e020a */
[----:B------:R-:W2:Y:S01]  /*07d0*/  LDG.E.S16 R12, desc[UR4][R10.64+0x2] ;  /* 0x000002040a0c7981 */ /* 0x000ea2000c1e1700 */
[----:B------:R-:W-:-:S05]  /*07e0*/  IMAD.MOV R3, RZ, RZ, -R3 ;  /* 0x000000ffff037224 */ /* 0x000fca00078e0a03 */
[----:B------:R-:W-:-:S13]  /*07f0*/  ISETP.GE.U32.AND P0, PT, R8, R3, PT ;  /* 0x000000030800720c */ /* 0x000fda0003f06070 */
[--C-:B------:R-:W-:Y:S01]  /*0800*/  @P0 IMAD.WIDE R14, R9, 0x2, R4.reuse ;  /* 0x00000002090e0825 */ /* 0x100fe200078e0204 */
[----:B------:R-:W3:Y:S03]  /*0810*/  @P0 LDG.E.S16 R19, desc[UR4][R4.64+-0x2] ;  /* 0xfffffe0404130981 */ /* 0x000ee6000c1e1700 */
[----:B------:R-:W-:Y:S01]  /*0820*/  @!P0 IMAD.WIDE R16, R17, 0x2, R4 ;  /* 0x0000000211108825 */ /* 0x000fe200078e0204 */
[----:B------:R-:W4:Y:S04]  /*0830*/  @P0 LDG.E.S16 R9, desc[UR4][R4.64+0x2] ;  /* 0x0000020404090981 */ /* 0x000f28000c1e1700 */
[----:B------:R-:W3:Y:S04]  /*0840*/  @P0 LDG.E.S16 R14, desc[UR4][R14.64] ;  /* 0x000000040e0e0981 */ /* 0x000ee8000c1e1700 */
[----:B------:R-:W5:Y:S04]  /*0850*/  @!P0 LDG.E.S16 R18, desc[UR4][R16.64] ;  /* 0x0000000410128981 */ /* 0x000f68000c1e1700 */
[----:B------:R-:W4:Y:S01]  /*0860*/  @!P0 LDG.E.S16 R13, desc[UR4][R16.64+-0x2] ;  /* 0xfffffe04100d8981 */ /* 0x000f22000c1e1700 */
[----:B--2---:R-:W-:-:S06]  /*0870*/  @P0 IMAD.MOV.U32 R8, RZ, RZ, R12 ;  /* 0x000000ffff080224 */ /* 0x004fcc00078e000c */
[----:B------:R0:W2:Y:S02]  /*0880*/  @!P0 LDG.E.S16 R8, desc[UR4][R10.64] ;  /* 0x000000040a088981 */ /* 0x0000a4000c1e1700 */
[----:B0-----:R-:W-:Y:S01]  /*0890*/  PRMT R10, R6, 0x9910, RZ ;  /* 0x00009910060a7816 */ /* 0x001fe200000000ff */
[----:B---3--:R-:W-:-:S03]  /*08a0*/  @P0 IMAD.IADD R3, R19, 0x1, -R14 ;  /* 0x0000000113030824 */ /* 0x008fc600078e0a0e */
[----:B------:R-:W-:Y:S01]  /*08b0*/  @P0 IADD3 R19, PT, PT, -R19, R10, RZ ;  /* 0x0000000a13130210 */ /* 0x000fe20007ffe1ff */
[----:B-----5:R-:W-:Y:S02]  /*08c0*/  @!P0 IMAD.IADD R5, R10, 0x1, -R18 ;  /* 0x000000010a058824 */ /* 0x020fe400078e0a12 */
[----:B----4-:R-:W-:Y:S01]  /*08d0*/  @!P0 IMAD.IADD R13, R18, 0x1, -R13 ;  /* 0x00000001120d8824 */ /* 0x010fe200078e0a0d */
[----:B------:R-:W-:-:S04]  /*08e0*/  @P0 I2FP.F32.S32 R3, R3 ;  /* 0x0000000300030245 */ /* 0x000fc80000201400 */
[----:B------:R-:W-:Y:S01]  /*08f0*/  @!P0 I2FP.F32.S32 R4, R13 ;  /* 0x0000000d00048245 */ /* 0x000fe20000201400 */
[-C--:B------:R-:W-:Y:S01]  /*0900*/  @P0 FMUL R6, R3, R0.reuse ;  /* 0x0000000003060220 */ /* 0x080fe20000400000 */
[----:B------:R-:W-:Y:S02]  /*0910*/  @P0 I2FP.F32.S32 R19, R19 ;  /* 0x0000001300130245 */ /* 0x000fe40000201400 */
[----:B------:R-:W-:Y:S01]  /*0920*/  @!P0 I2FP.F32.S32 R14, R5 ;  /* 0x00000005000e8245 */ /* 0x000fe20000201400 */
[-C--:B------:R-:W-:Y:S01]  /*0930*/  @!P0 FMUL R5, R4, R7.reuse ;  /* 0x0000000704058220 */ /* 0x080fe20000400000 */
[----:B------:R-:W-:Y:S02]  /*0940*/  @P0 IMAD.MOV.U32 R3, RZ, RZ, R9 ;  /* 0x000000ffff030224 */ /* 0x000fe400078e0009 */
[----:B------:R-:W-:Y:S01]  /*0950*/  @P0 FFMA R6, R19, R7, R6 ;  /* 0x0000000713060223 */ /* 0x000fe20000000006 */
[----:B------:R-:W-:Y:S02]  /*0960*/  @!P0 IMAD.MOV.U32 R3, RZ, RZ, R10 ;  /* 0x000000ffff038224 */ /* 0x000fe400078e000a */
[----:B------:R-:W-:Y:S01]  /*0970*/  @!P0 FFMA R6, R14, R0, R5 ;  /* 0x000000000e068223 */ /* 0x000fe20000000005 */
[----:B------:R-:W-:Y:S01]  /*0980*/  @!P0 IMAD.MOV.U32 R9, RZ, RZ, R12 ;  /* 0x000000ffff098224 */ /* 0x000fe200078e000c */
[----:B--2---:R-:W-:Y:S01]  /*0990*/  @!P0 MOV R10, R8 ;  /* 0x00000008000a8202 */ /* 0x004fe20000000f00 */
[----:B------:R-:W-:Y:S06]  /*09a0*/  BRA `(.L_x_9) ;  /* 0x0000000400307947 */ /* 0x000fec0003800000 */
.L_x_6:
[----:B------:R-:W-:-:S04]  /*09b0*/  PRMT R10, R11, 0x9910, RZ ;  /* 0x000099100b0a7816 */ /* 0x000fc800000000ff */
[----:B------:R-:W-:-:S13]  /*09c0*/  ISETP.GE.AND P0, PT, R10, RZ, PT ;  /* 0x000000ff0a00720c */ /* 0x000fda0003f06270 */
[----:B------:R-:W-:Y:S05]  /*09d0*/  @!P0 BRA `(.L_x_10) ;  /* 0x0000000000848947 */ /* 0x000fea0003800000 */
[----:B------:R-:W-:Y:S01]  /*09e0*/  IMAD.MOV R8, RZ, RZ, -R3 ;  /* 0x000000ffff087224 */ /* 0x000fe200078e0a03 */
[----:B------:R-:W0:Y:S04]  /*09f0*/  LDC R17, c[0x0][0x39c] ;  /* 0x0000e700ff117b82 */ /* 0x000e280000000800 */
[----:B------:R-:W-:-:S13]  /*0a00*/  ISETP.GE.U32.AND P0, PT, R8, R11, PT ;  /* 0x0000000b0800720c */ /* 0x000fda0003f06070 */
[----:B------:R-:W-:Y:S01]  /*0a10*/  @P0 IMAD.WIDE R14, R9, 0x2, R4 ;  /* 0x00000002090e0825 */ /* 0x000fe200078e0204 */
[----:B------:R-:W2:Y:S01]  /*0a20*/  @P0 LDG.E.S16 R10, desc[UR4][R4.64+-0x2] ;  /* 0xfffffe04040a0981 */ /* 0x000ea2000c1e1700 */
[----:B------:R-:W1:Y:S03]  /*0a30*/  LDC.64 R8, c[0x0][0x380] ;  /* 0x0000e000ff087b82 */ /* 0x000e660000000a00 */
[----:B------:R3:W5:Y:S01]  /*0a40*/  @P0 LDG.E.S16 R3, desc[UR4][R14.64] ;  /* 0x000000040e030981 */ /* 0x000762000c1e1700 */
[----:B0-----:R-:W-:-:S03]  /*0a50*/  IMAD.IADD R13, R2, 0x1, -R17 ;  /* 0x00000001020d7824 */ /* 0x001fc600078e0a11 */
[----:B------:R-:W4:Y:S01]  /*0a60*/  @P0 LDG.E.S16 R11, desc[UR4][R4.64+0x2] ;  /* 0x00000204040b0981 */ /* 0x000f22000c1e1700 */
[----:B------:R-:W-:-:S04]  /*0a70*/  @!P0 IMAD.WIDE R16, R17, 0x2, R4 ;  /* 0x0000000211108825 */ /* 0x000fc800078e0204 */
[----:B-1----:R-:W-:-:S05]  /*0a80*/  IMAD.WIDE R12, R13, 0x2, R8 ;  /* 0x000000020d0c7825 */ /* 0x002fca00078e0208 */
[----:B------:R-:W4:Y:S04]  /*0a90*/  LDG.E.S16 R18, desc[UR4][R12.64+0x2] ;  /* 0x000002040c127981 */ /* 0x000f28000c1e1700 */
[----:B------:R-:W4:Y:S01]  /*0aa0*/  @!P0 LDG.E.S16 R19, desc[UR4][R12.64] ;  /* 0x000000040c138981 */ /* 0x000f22000c1e1700 */
[----:B--2---:R-:W-:-:S03]  /*0ab0*/  @P0 IMAD.MOV.U32 R8, RZ, RZ, R10 ;  /* 0x000000ffff080224 */ /* 0x004fc600078e000a */
[----:B------:R0:W5:Y:S04]  /*0ac0*/  @!P0 LDG.E.S16 R10, desc[UR4][R16.64+-0x2] ;  /* 0xfffffe04100a8981 */ /* 0x000168000c1e1700 */
[----:B------:R-:W2:Y:S01]  /*0ad0*/  @!P0 LDG.E.S16 R3, desc[UR4][R16.64] ;  /* 0x0000000410038981 */ /* 0x000ea2000c1e1700 */
[----:B---3--:R-:W-:-:S05]  /*0ae0*/  PRMT R14, R6, 0x9910, RZ ;  /* 0x00009910060e7816 */ /* 0x008fca00000000ff */
[----:B----4-:R-:W-:-:S05]  /*0af0*/  @P0 IMAD.IADD R6, R11, 0x1, -R14 ;  /* 0x000000010b060824 */ /* 0x010fca00078e0a0e */
[----:B------:R-:W-:Y:S01]  /*0b00*/  @P0 I2FP.F32.S32 R6, R6 ;  /* 0x0000000600060245 */ /* 0x000fe20000201400 */
[----:B------:R-:W-:Y:S01]  /*0b10*/  @P0 IMAD.IADD R9, R18, 0x1, -R11 ;  /* 0x0000000112090824 */ /* 0x000fe200078e0a0b */
[C---:B------:R-:W-:Y:S01]  /*0b20*/  @!P0 IADD3 R4, PT, PT, -R19.reuse, R18, RZ ;  /* 0x0000001213048210 */ /* 0x040fe20007ffe1ff */
[----:B------:R-:W-:-:S03]  /*0b30*/  @!P0 IMAD.IADD R19, R19, 0x1, -R14 ;  /* 0x0000000113138824 */ /* 0x000fc600078e0a0e */
[----:B------:R-:W-:Y:S02]  /*0b40*/  @P0 I2FP.F32.S32 R9, R9 ;  /* 0x0000000900090245 */ /* 0x000fe40000201400 */
[----:B------:R-:W-:Y:S02]  /*0b50*/  @!P0 I2FP.F32.S32 R4, R4 ;  /* 0x0000000400048245 */ /* 0x000fe40000201400 */
[----:B------:R-:W-:Y:S01]  /*0b60*/  @!P0 I2FP.F32.S32 R12, R19 ;  /* 0x00000013000c8245 */ /* 0x000fe20000201400 */
[----:B------:R-:W-:Y:S02]  /*0b70*/  @P0 FMUL R9, R9, R0 ;  /* 0x0000000009090220 */ /* 0x000fe40000400000 */
[-C--:B------:R-:W-:Y:S02]  /*0b80*/  @!P0 FMUL R5, R4, R7.reuse ;  /* 0x0000000704058220 */ /* 0x080fe40000400000 */
[----:B------:R-:W-:Y:S01]  /*0b90*/  @P0 FFMA R6, R6, R7, R9 ;  /* 0x0000000706060223 */ /* 0x000fe20000000009 */
[----:B------:R-:W-:-:S02]  /*0ba0*/  @P0 IMAD.MOV.U32 R9, RZ, RZ, R14 ;  /* 0x000000ffff090224 */ /* 0x000fc400078e000e */
[----:B------:R-:W-:Y:S01]  /*0bb0*/  @!P0 FFMA R6, R12, R0, R5 ;  /* 0x000000000c068223 */ /* 0x000fe20000000005 */
[----:B------:R-:W-:Y:S02]  /*0bc0*/  @!P0 IMAD.MOV.U32 R8, RZ, RZ, R14 ;  /* 0x000000ffff088224 */ /* 0x000fe400078e000e */
[----:B--2---:R-:W-:Y:S01]  /*0bd0*/  @!P0 IMAD.MOV.U32 R9, RZ, RZ, R3 ;  /* 0x000000ffff098224 */ /* 0x004fe200078e0003 */
[----:B0-----:R-:W-:Y:S06]  /*0be0*/  BRA `(.L_x_9) ;  /* 0x0000000000a07947 */ /* 0x001fec0003800000 */
.L_x_10:
[----:B------:R-:W-:-:S13]  /*0bf0*/  ISETP.GT.U32.AND P0, PT, R11, R8, PT ;  /* 0x000000080b00720c */ /* 0x000fda0003f04070 */
[----:B------:R-:W-:Y:S05]  /*0c00*/  @!P0 BRA `(.L_x_11) ;  /* 0x0000000000548947 */ /* 0x000fea0003800000 */
[----:B------:R-:W0:Y:S01]  /*0c10*/  LDC R8, c[0x0][0x39c] ;  /* 0x0000e700ff087b82 */ /* 0x000e220000000800 */
[----:B------:R-:W2:Y:S04]  /*0c20*/  LDG.E.S16 R14, desc[UR4][R4.64+0x2] ;  /* 0x00000204040e7981 */ /* 0x000ea8000c1e1700 */
[----:B------:R-:W3:Y:S01]  /*0c30*/  LDG.E.S16 R3, desc[UR4][R4.64+-0x2] ;  /* 0xfffffe0404037981 */ /* 0x000ee2000c1e1700 */
[----:B0-----:R-:W-:-:S04]  /*0c40*/  VIADD R11, R8, 0x1 ;  /* 0x00000001080b7836 */ /* 0x001fc80000000000 */
[----:B------:R-:W-:-:S04]  /*0c50*/  IMAD.WIDE R10, R11, 0x2, R4 ;  /* 0x000000020b0a7825 */ /* 0x000fc800078e0204 */
[----:B------:R-:W-:Y:S02]  /*0c60*/  IMAD.WIDE R8, R8, 0x2, RZ ;  /* 0x0000000208087825 */ /* 0x000fe400078e02ff */
[----:B------:R3:W2:Y:S01]  /*0c70*/  LDG.E.S16 R11, desc[UR4][R10.64] ;  /* 0x000000040a0b7981 */ /* 0x0006a2000c1e1700 */
[----:B------:R-:W-:Y:S02]  /*0c80*/  LOP3.LUT R13, R8, 0xfffffffe, RZ, 0x3c, !PT ;  /* 0xfffffffe080d7812 */ /* 0x000fe400078e3cff */
[----:B------:R-:W-:Y:S02]  /*0c90*/  LOP3.LUT R9, RZ, R9, RZ, 0x33, !PT ;  /* 0x00000009ff097212 */ /* 0x000fe400078e33ff */
[----:B------:R-:W-:-:S04]  /*0ca0*/  IADD3 R12, P0, PT, R4, R13, RZ ;  /* 0x0000000d040c7210 */ /* 0x000fc80007f1e0ff */
[----:B------:R-:W-:-:S05]  /*0cb0*/  IADD3.X R13, PT, PT, R5, R9, RZ, P0, !PT ;  /* 0x00000009050d7210 */ /* 0x000fca00007fe4ff */
[----:B------:R0:W5:Y:S01]  /*0cc0*/  LDG.E.S16 R8, desc[UR4][R12.64] ;  /* 0x000000040c087981 */ /* 0x000162000c1e1700 */
[----:B------:R-:W-:Y:S01]  /*0cd0*/  PRMT R9, R6, 0x9910, RZ ;  /* 0x0000991006097816 */ /* 0x000fe200000000ff */
[----:B---3--:R-:W-:Y:S02]  /*0ce0*/  IMAD.MOV.U32 R10, RZ, RZ, R3 ;  /* 0x000000ffff0a7224 */ /* 0x008fe400078e0003 */
[C---:B--2---:R-:W-:Y:S02]  /*0cf0*/  IMAD.IADD R6, R14.reuse, 0x1, -R11 ;  /* 0x000000010e067824 */ /* 0x044fe400078e0a0b */
[----:B------:R-:W-:-:S03]  /*0d00*/  IMAD.IADD R14, R14, 0x1, -R9 ;  /* 0x000000010e0e7824 */ /* 0x000fc600078e0a09 */
[----:B------:R-:W-:Y:S02]  /*0d10*/  I2FP.F32.S32 R11, R6 ;  /* 0x00000006000b7245 */ /* 0x000fe40000201400 */
[----:B------:R-:W-:-:S03]  /*0d20*/  I2FP.F32.S32 R15, R14 ;  /* 0x0000000e000f7245 */ /* 0x000fc60000201400 */
[----:B------:R-:W-:-:S04]  /*0d30*/  FMUL R6, R11, R0 ;  /* 0x000000000b067220 */ /* 0x000fc80000400000 */
[----:B------:R-:W-:Y:S01]  /*0d40*/  FFMA R6, R15, R7, R6 ;  /* 0x000000070f067223 */ /* 0x000fe20000000006 */
[----:B0-----:R-:W-:Y:S06]  /*0d50*/  BRA `(.L_x_9) ;  /* 0x0000000000447947 */ /* 0x001fec0003800000 */
.L_x_11:
[----:B------:R-:W0:Y:S08]  /*0d60*/  LDC R3, c[0x0][0x39c] ;  /* 0x0000e700ff037b82 */ /* 0x000e300000000800 */
[----:B------:R-:W1:Y:S01]  /*0d70*/  LDC.64 R8, c[0x0][0x380] ;  /* 0x0000e000ff087b82 */ /* 0x000e620000000a00 */
[----:B0-----:R-:W-:-:S05]  /*0d80*/  IMAD.WIDE R4, R3, 0x2, R4 ;  /* 0x0000000203047825 */ /* 0x001fca00078e0204 */
[----:B------:R-:W2:Y:S04]  /*0d90*/  LDG.E.S16 R14, desc[UR4][R4.64] ;  /* 0x00000004040e7981 */ /* 0x000ea8000c1e1700 */
[----:B------:R-:W2:Y:S01]  /*0da0*/  LDG.E.S16 R11, desc[UR4][R4.64+0x2] ;  /* 0x00000204040b7981 */ /* 0x000ea2000c1e1700 */
[----:B------:R-:W-:-:S04]  /*0db0*/  IMAD.IADD R13, R2, 0x1, -R3 ;  /* 0x00000001020d7824 */ /* 0x000fc800078e0a03 */
[----:B-1----:R-:W-:-:S05]  /*0dc0*/  IMAD.WIDE R12, R13, 0x2, R8 ;  /* 0x000000020d0c7825 */ /* 0x002fca00078e0208 */
[----:B------:R-:W3:Y:S04]  /*0dd0*/  LDG.E.S16 R8, desc[UR4][R12.64] ;  /* 0x000000040c087981 */ /* 0x000ee8000c1e1700 */
[----:B------:R0:W5:Y:S01]  /*0de0*/  LDG.E.S16 R10, desc[UR4][R12.64+-0x2] ;  /* 0xfffffe040c0a7981 */ /* 0x000162000c1e1700 */
[----:B------:R-:W-:Y:S01]  /*0df0*/  PRMT R3, R6, 0x9910, RZ ;  /* 0x0000991006037816 */ /* 0x000fe200000000ff */
[----:B--2---:R-:W-:-:S03]  /*0e00*/  IMAD.IADD R6, R11, 0x1, -R14 ;  /* 0x000000010b067824 */ /* 0x004fc600078e0a0e */
[----:B------:R-:W-:Y:S02]  /*0e10*/  IADD3 R14, PT, PT, R3, -R14, RZ ;  /* 0x8000000e030e7210 */ /* 0x000fe40007ffe0ff */
[----:B------:R-:W-:Y:S02]  /*0e20*/  I2FP.F32.S32 R6, R6 ;  /* 0x0000000600067245 */ /* 0x000fe40000201400 */
[----:B------:R-:W-:-:S03]  /*0e30*/  I2FP.F32.S32 R14, R14 ;  /* 0x0000000e000e7245 */ /* 0x000fc60000201400 */
[----:B------:R-:W-:Y:S01]  /*0e40*/  FMUL R5, R6, R7 ;  /* 0x0000000706057220 */ /* 0x000fe20000400000 */
[----:B---3--:R-:W-:-:S03]  /*0e50*/  IMAD.MOV.U32 R9, RZ, RZ, R8 ;  /* 0x000000ffff097224 */ /* 0x008fc600078e0008 */
[----:B0-----:R-:W-:-:S07]  /*0e60*/  FFMA R6, R14, R0, R5 ;  /* 0x000000000e067223 */ /* 0x001fce0000000005 */
.L_x_9:
[----:B------:R-:W-:Y:S05]  /*0e70*/  BSYNC.RECONVERGENT B0 ;  /* 0x0000000000007941 */ /* 0x000fea0003800200 */
.L_x_5:
[----:B-----5:R-:W-:Y:S02]  /*0e80*/  IMAD.IADD R4, R10, 0x1, -R9 ;  /* 0x000000010a047824 */ /* 0x020fe400078e0a09 */
[----:B------:R-:W-:-:S03]  /*0e90*/  IMAD.IADD R3, R3, 0x1, -R8 ;  /* 0x0000000103037824 */ /* 0x000fc600078e0a08 */
[----:B------:R-:W-:Y:S02]  /*0ea0*/  I2FP.F32.S32 R4, R4 ;  /* 0x0000000400047245 */ /* 0x000fe40000201400 */
[----:B------:R-:W-:-:S03]  /*0eb0*/  I2FP.F32.S32 R8, R3 ;  /* 0x0000000300087245 */ /* 0x000fc60000201400 */
[----:B------:R-:W-:-:S04]  /*0ec0*/  FMUL R7, R4, R7 ;  /* 0x0000000704077220 */ /* 0x000fc80000400000 */
[----:B------:R-:W-:Y:S01]  /*0ed0*/  FFMA R7, R8, R0, R7 ;  /* 0x0000000008077223 */ /* 0x000fe20000000007 */
[----:B------:R-:W-:-:S04]  /*0ee0*/  IMAD.MOV.U32 R0, RZ, RZ, 0xff ;  /* 0x000000ffff007424 */ /* 0x000fc800078e00ff */
[----:B------:R-:W-:-:S04]  /*0ef0*/  FMNMX R6, R7, R6, !PT ;  /* 0x0000000607067209 */ /* 0x000fc80007800000 */
[----:B------:R-:W-:-:S13]  /*0f00*/  FSETP.GT.AND P0, PT, R6, RZ, PT ;  /* 0x000000ff0600720b */ /* 0x000fda0003f04000 */
[----:B------:R-:W0:Y:S02]  /*0f10*/  @P0 LDC.64 R4, c[0x0][0x3a0] ;  /* 0x0000e800ff040b82 */ /* 0x000e240000000a00 */
[----:B0-----:R-:W-:-:S04]  /*0f20*/  @P0 IADD3 R4, P1, PT, R2, R4, RZ ;  /* 0x0000000402040210 */ /* 0x001fc80007f3e0ff */
[----:B------:R-:W-:-:S05]  /*0f30*/  @P0 LEA.HI.X.SX32 R5, R2, R5, 0x1, P1 ;  /* 0x0000000502050211 */ /* 0x000fca00008f0eff */
[----:B------:R0:W-:Y:S01]  /*0f40*/  @P0 STG.E.U8 desc[UR4][R4.64], R0 ;  /* 0x0000000004000986 */ /* 0x0001e2000c101104 */
[----:B------:R-:W-:Y:S05]  /*0f50*/  @P0 EXIT ;  /* 0x000000000000094d */ /* 0x000fea0003800000 */
[----:B------:R-:W-:Y:S01]  /*0f60*/  FSETP.NEU.AND P0, PT, R7, RZ, PT ;  /* 0x000000ff0700720b */ /* 0x000fe20003f0d000 */
[----:B0-----:R-:W-:-:S12]  /*0f70*/  IMAD.MOV.U32 R0, RZ, RZ, 0xff ;  /* 0x000000ffff007424 */ /* 0x001fd800078e00ff */
[----:B------:R-:W0:Y:S02]  /*0f80*/  @!P0 LDC.64 R4, c[0x0][0x3a0] ;  /* 0x0000e800ff048b82 */ /* 0x000e240000000a00 */
[----:B0-----:R-:W-:-:S04]  /*0f90*/  @!P0 IADD3 R4, P1, PT, R2, R4, RZ ;  /* 0x0000000402048210 */ /* 0x001fc80007f3e0ff */
[----:B------:R-:W-:-:S05]  /*0fa0*/  @!P0 LEA.HI.X.SX32 R5, R2, R5, 0x1, P1 ;  /* 0x0000000502058211 */ /* 0x000fca00008f0eff */
[----:B------:R0:W-:Y:S01]  /*0fb0*/  @!P0 STG.E.U8 desc[UR4][R4.64], R0 ;  /* 0x0000000004008986 */ /* 0x0001e2000c101104 */
[----:B------:R-:W-:Y:S05]  /*0fc0*/  @!P0 EXIT ;  /* 0x000000000000894d */ /* 0x000fea0003800000 */
[----:B------:R-:W1:Y:S01]  /*0fd0*/  LDCU.64 UR6, c[0x0][0x3a0] ;  /* 0x00007400ff0677ac */ /* 0x000e620008000a00 */
[----:B0-----:R-:W-:Y:S01]  /*0fe0*/  HFMA2 R0, -RZ, RZ, 0, 7.62939453125e-06 ;  /* 0x00000080ff007431 */ /* 0x001fe200000001ff */
[----:B-1----:R-:W-:-:S04]  /*0ff0*/  IADD3 R4, P0, PT, R2, UR6, RZ ;  /* 0x0000000602047c10 */ /* 0x002fc8000ff1e0ff */
[----:B------:R-:W-:Y:S02]  /*1000*/  LEA.HI.X.SX32 R5, R2, UR7, 0x1, P0 ;  /* 0x0000000702057c11 */ /* 0x000fe400080f0eff */
[----:B------:R-:W-:-:S05]  /*1010*/  PRMT R2, R0, 0x7610, R2 ;  /* 0x0000761000027816 */ /* 0x000fca0000000002 */
[----:B------:R-:W-:Y:S01]  /*1020*/  STG.E.U8 desc[UR4][R4.64], R2 ;  /* 0x0000000204007986 */ /* 0x000fe2000c101104 */
[----:B------:R-:W-:Y:S05]  /*1030*/  EXIT ;  /* 0x000000000000794d */ /* 0x000fea0003800000 */
        .weak           $__internal_0_$__cuda_sm3x_div_rn_noftz_f32_slowpath
        .type           $__internal_0_$__cuda_sm3x_div_rn_noftz_f32_slowpath,@function
        .size           $__internal_0_$__cuda_sm3x_div_rn_noftz_f32_slowpath,(.L_x_45 - $__internal_0_$__cuda_sm3x_div_rn_noftz_f32_slowpath)
$__internal_0_$__cuda_sm3x_div_rn_noftz_f32_slowpath:
[--C-:B------:R-:W-:Y:S01]  /*1040*/  SHF.R.U32.HI R13, RZ, 0x17, R3.reuse ;  /* 0x00000017ff0d7819 */ /* 0x100fe20000011603 */
[----:B------:R-:W-:Y:S01]  /*1050*/  BSSY.RECONVERGENT B1, `(.L_x_12) ;  /* 0x0000063000017945 */ /* 0x000fe20003800200 */
[----:B------:R-:W-:Y:S01]  /*1060*/  SHF.R.U32.HI R12, RZ, 0x17, R0 ;  /* 0x00000017ff0c7819 */ /* 0x000fe20000011600 */
[----:B------:R-:W-:Y:S01]  /*1070*/  IMAD.MOV.U32 R15, RZ, RZ, R3 ;  /* 0x000000ffff0f7224 */ /* 0x000fe200078e0003 */
[----:B------:R-:W-:Y:S02]  /*1080*/  LOP3.LUT R13, R13, 0xff, RZ, 0xc0, !PT ;  /* 0x000000ff0d0d7812 */ /* 0x000fe400078ec0ff */
[----:B------:R-:W-:-:S03]  /*1090*/  LOP3.LUT R18, R12, 0xff, RZ, 0xc0, !PT ;  /* 0x000000ff0c127812 */ /* 0x000fc600078ec0ff */
[----:B------:R-:W-:Y:S02]  /*10a0*/  VIADD R16, R13, 0xffffffff ;  /* 0xffffffff0d107836 */ /* 0x000fe40000000000 */
[----:B------:R-:W-:-:S03]  /*10b0*/  VIADD R14, R18, 0xffffffff ;  /* 0xffffffff120e7836 */ /* 0x000fc60000000000 */
[----:B------:R-:W-:-:S04]  /*10c0*/  ISETP.GT.U32.AND P0, PT, R16, 0xfd, PT ;  /* 0x000000fd1000780c */ /* 0x000fc80003f04070 */
[----:B------:R-:W-:-:S13]  /*10d0*/  ISETP.GT.U32.OR P0, PT, R14, 0xfd, P0 ;  /* 0x000000fd0e00780c */ /* 0x000fda0000704470 */
[----:B------:R-:W-:Y:S01]  /*10e0*/  @!P0 IMAD.MOV.U32 R12, RZ, RZ, RZ ;  /* 0x000000ffff0c8224 */ /* 0x000fe200078e00ff */
[----:B------:R-:W-:Y:S06]  /*10f0*/  @!P0 BRA `(.L_x_13) ;  /* 0x00000000005c8947 */ /* 0x000fec0003800000 */
[----:B------:R-:W-:Y:S02]  /*1100*/  FSETP.GTU.FTZ.AND P0, PT, |R0|, +INF , PT ;  /* 0x7f8000000000780b */ /* 0x000fe40003f1c200 */
[----:B------:R-:W-:-:S04]  /*1110*/  FSETP.GTU.FTZ.AND P1, PT, |R3|, +INF , PT ;  /* 0x7f8000000300780b */ /* 0x000fc80003f3c200 */
[----:B------:R-:W-:-:S13]  /*1120*/  PLOP3.LUT P0, PT, P0, P1, PT, 0xf8, 0x8f ;  /* 0x00000000008f781c */ /* 0x000fda0000703f70 */
[----:B------:R-:W-:Y:S05]  /*1130*/  @P0 BRA `(.L_x_14) ;  /* 0x00000004004c0947 */ /* 0x000fea0003800000 */
[----:B------:R-:W-:-:S13]  /*1140*/  LOP3.LUT P0, RZ, R15, 0x7fffffff, R0, 0xc8, !PT ;  /* 0x7fffffff0fff7812 */ /* 0x000fda000780c800 */
[----:B------:R-:W-:Y:S05]  /*1150*/  @!P0 BRA `(.L_x_15) ;  /* 0x00000004003c8947 */ /* 0x000fea0003800000 */
[C---:B------:R-:W-:Y:S02]  /*1160*/  FSETP.NEU.FTZ.AND P2, PT, |R0|.reuse, +INF , PT ;  /* 0x7f8000000000780b */ /* 0x040fe40003f5d200 */
[----:B------:R-:W-:Y:S02]  /*1170*/  FSETP.NEU.FTZ.AND P1, PT, |R3|, +INF , PT ;  /* 0x7f8000000300780b */ /* 0x000fe40003f3d200 */
[----:B------:R-:W-:-:S11]  /*1180*/  FSETP.NEU.FTZ.AND P0, PT, |R0|, +INF , PT ;  /* 0x7f8000000000780b */ /* 0x000fd60003f1d200 */
[----:B------:R-:W-:Y:S05]  /*1190*/  @!P1 BRA !P2, `(.L_x_15) ;  /* 0x00000004002c9947 */ /* 0x000fea0005000000 */
[----:B------:R-:W-:-:S04]  /*11a0*/  LOP3.LUT P2, RZ, R0, 0x7fffffff, RZ, 0xc0, !PT ;  /* 0x7fffffff00ff7812 */ /* 0x000fc8000784c0ff */
[----:B------:R-:W-:-:S13]  /*11b0*/  PLOP3.LUT P1, PT, P1, P2, PT, 0x2f, 0xf2 ;  /* 0x0000000000f2781c */ /* 0x000fda0000f24577 */
[----:B------:R-:W-:Y:S05]  /*11c0*/  @P1 BRA `(.L_x_16) ;  /* 0x0000000400181947 */ /* 0x000fea0003800000 */
[----:B------:R-:W-:-:S04]  /*11d0*/  LOP3.LUT P1, RZ, R15, 0x7fffffff, RZ, 0xc0, !PT ;  /* 0x7fffffff0fff7812 */ /* 0x000fc8000782c0ff */
[----:B------:R-:W-:-:S13]  /*11e0*/  PLOP3.LUT P0, PT, P0, P1, PT, 0x2f, 0xf2 ;  /* 0x0000000000f2781c */ /* 0x000fda0000702577 */
[----:B------:R-:W-:Y:S05]  /*11f0*/  @P0 BRA `(.L_x_17) ;  /* 0x0000000400000947 */ /* 0x000fea0003800000 */
[----:B------:R-:W-:Y:S02]  /*1200*/  ISETP.GE.AND P0, PT, R14, RZ, PT ;  /* 0x000000ff0e00720c */ /* 0x000fe40003f06270 */
[----:B------:R-:W-:-:S11]  /*1210*/  ISETP.GE.AND P1, PT, R16, RZ, PT ;  /* 0x000000ff1000720c */ /* 0x000fd60003f26270 */
[----:B------:R-:W-:Y:S01]  /*1220*/  @P0 MOV R12, RZ ;  /* 0x000000ff000c0202 */ /* 0x000fe20000000f00 */
[----:B------:R-:W-:Y:S02]  /*1230*/  @!P0 IMAD.MOV.U32 R12, RZ, RZ, -0x40 ;  /* 0xffffffc0ff0c8424 */ /* 0x000fe400078e00ff */
[----:B------:R-:W-:Y:S01]  /*1240*/  @!P0 FFMA R0, R0, 1.84467440737095516160e+19, RZ ;  /* 0x5f80000000008823 */ /* 0x000fe200000000ff */
[----:B------:R-:W-:Y:S01]  /*1250*/  @!P1 FFMA R15, R3, 1.84467440737095516160e+19, RZ ;  /* 0x5f800000030f9823 */ /* 0x000fe200000000ff */
[----:B------:R-:W-:-:S07]  /*1260*/  @!P1 VIADD R12, R12, 0x40 ;  /* 0x000000400c0c9836 */ /* 0x000fce0000000000 */
.L_x_13:
[----:B------:R-:W-:Y:S01]  /*1270*/  LEA R14, R13, 0xc0800000, 0x17 ;  /* 0xc08000000d0e7811 */ /* 0x000fe200078eb8ff */
[----:B------:R-:W-:Y:S04]  /*1280*/  BSSY.RECONVERGENT B2, `(.L_x_18) ;  /* 0x0000036000027945 */ /* 0x000fe80003800200 */
[----:B------:R-:W-:Y:S02]  /*1290*/  IMAD.IADD R16, R15, 0x1, -R14 ;  /* 0x000000010f107824 */ /* 0x000fe400078e0a0e */
[----:B------:R-:W-:Y:S02]  /*12a0*/  VIADD R14, R18, 0xffffff81 ;  /* 0xffffff81120e7836 */ /* 0x000fe40000000000 */
[----:B------:R-:W0:Y:S01]  /*12b0*/  MUFU.RCP R15, R16 ;  /* 0x00000010000f7308 */ /* 0x000e220000001000 */
[----:B------:R-:W-:Y:S01]  /*12c0*/  FADD.FTZ R17, -R16, -RZ ;  /* 0x800000ff10117221 */ /* 0x000fe20000010100 */
[----:B------:R-:W-:-:S03]  /*12d0*/  IMAD R0, R14, -0x800000, R0 ;  /* 0xff8000000e007824 */ /* 0x000fc600078e0200 */
[----:B0-----:R-:W-:-:S04]  /*12e0*/  FFMA R18, R15, R17, 1 ;  /* 0x3f8000000f127423 */ /* 0x001fc80000000011 */
[----:B------:R-:W-:-:S04]  /*12f0*/  FFMA R15, R15, R18, R15 ;  /* 0x000000120f0f7223 */ /* 0x000fc8000000000f */
[----:B------:R-:W-:-:S04]  /*1300*/  FFMA R18, R0, R15, RZ ;  /* 0x0000000f00127223 */ /* 0x000fc800000000ff */
[----:B------:R-:W-:-:S04]  /*1310*/  FFMA R19, R17, R18, R0 ;  /* 0x0000001211137223 */ /* 0x000fc80000000000 */
[----:B------:R-:W-:-:S04]  /*1320*/  FFMA R18, R15, R19, R18 ;  /* 0x000000130f127223 */ /* 0x000fc80000000012 */
[----:B------:R-:W-:Y:S01]  /*1330*/  FFMA R19, R17, R18, R0 ;  /* 0x0000001211137223 */ /* 0x000fe20000000000 */
[----:B------:R-:W-:-:S03]  /*1340*/  IADD3 R17, PT, PT, R14, 0x7f, -R13 ;  /* 0x0000007f0e117810 */ /* 0x000fc60007ffe80d */
[----:B------:R-:W-:Y:S01]  /*1350*/  FFMA R0, R15, R19, R18 ;  /* 0x000000130f007223 */ /* 0x000fe20000000012 */
[----:B------:R-:W-:-:S04]  /*1360*/  IADD3 R17, PT, PT, R17, R12, RZ ;  /* 0x0000000c11117210 */ /* 0x000fc80007ffe0ff */
[----:B------:R-:W-:-:S04]  /*1370*/  SHF.R.U32.HI R13, RZ, 0x17, R0 ;  /* 0x00000017ff0d7819 */ /* 0x000fc80000011600 */
[----:B------:R-:W-:-:S05]  /*1380*/  LOP3.LUT R13, R13, 0xff, RZ, 0xc0, !PT ;  /* 0x000000ff0d0d7812 */ /* 0x000fca00078ec0ff */
[----:B------:R-:W-:-:S04]  /*1390*/  IMAD.IADD R16, R13, 0x1, R17 ;  /* 0x000000010d107824 */ /* 0x000fc800078e0211 */
[----:B------:R-:W-:-:S05]  /*13a0*/  VIADD R12, R16, 0xffffffff ;  /* 0xffffffff100c7836 */ /* 0x000fca0000000000 */
[----:B------:R-:W-:-:S13]  /*13b0*/  ISETP.GE.U32.AND P0, PT, R12, 0xfe, PT ;  /* 0x000000fe0c00780c */ /* 0x000fda0003f06070 */
[----:B------:R-:W-:Y:S05]  /*13c0*/  @!P0 BRA `(.L_x_19) ;  /* 0x0000000000808947 */ /* 0x000fea0003800000 */
[----:B------:R-:W-:-:S13]  /*13d0*/  ISETP.GT.AND P0, PT, R16, 0xfe, PT ;  /* 0x000000fe1000780c */ /* 0x000fda0003f04270 */
[----:B------:R-:W-:Y:S05]  /*13e0*/  @P0 BRA `(.L_x_20) ;  /* 0x00000000006c0947 */ /* 0x000fea0003800000 */
[----:B------:R-:W-:-:S13]  /*13f0*/  ISETP.GE.AND P0, PT, R16, 0x1, PT ;  /* 0x000000011000780c */ /* 0x000fda0003f06270 */
[----:B------:R-:W-:Y:S05]  /*1400*/  @P0 BRA `(.L_x_21) ;  /* 0x0000000000740947 */ /* 0x000fea0003800000 */
[----:B------:R-:W-:Y:S02]  /*1410*/  ISETP.GE.AND P0, PT, R16, -0x18, PT ;  /* 0xffffffe81000780c */ /* 0x000fe40003f06270 */
[----:B------:R-:W-:-:S11]  /*1420*/  LOP3.LUT R0, R0, 0x80000000, RZ, 0xc0, !PT ;  /* 0x8000000000007812 */ /* 0x000fd600078ec0ff */
[----:B------:R-:W-:Y:S05]  /*1430*/  @!P0 BRA `(.L_x_21) ;  /* 0x0000000000688947 */ /* 0x000fea0003800000 */
[CC--:B------:R-:W-:Y:S01]  /*1440*/  FFMA.RZ R12, R15.reuse, R19.reuse, R18 ;  /* 0x000000130f0c7223 */ /* 0x0c0fe2000000c012 */
[C---:B------:R-:W-:Y:S01]  /*1450*/  VIADD R14, R16.reuse, 0x20 ;  /* 0x00000020100e7836 */ /* 0x040fe20000000000 */
[C---:B------:R-:W-:Y:S02]  /*1460*/  ISETP.NE.AND P2, PT, R16.reuse, RZ, PT ;  /* 0x000000ff1000720c */ /* 0x040fe40003f45270 */
[----:B------:R-:W-:Y:S01]  /*1470*/  ISETP.NE.AND P1, PT, R16, RZ, PT ;  /* 0x000000ff1000720c */ /* 0x000fe20003f25270 */
[----:B------:R-:W-:Y:S01]  /*1480*/  IMAD.MOV R16, RZ, RZ, -R16 ;  /* 0x000000ffff107224 */ /* 0x000fe200078e0a10 */
[----:B------:R-:W-:Y:S01]  /*1490*/  LOP3.LUT R13, R12, 0x7fffff, RZ, 0xc0, !PT ;  /* 0x007fffff0c0d7812 */ /* 0x000fe200078ec0ff */
[CCC-:B------:R-:W-:Y:S01]  /*14a0*/  FFMA.RP R12, R15.reuse, R19.reuse, R18.reuse ;  /* 0x000000130f0c7223 */ /* 0x1c0fe20000008012 */
[----:B------:R-:W-:Y:S02]  /*14b0*/  FFMA.RM R15, R15, R19, R18 ;  /* 0x000000130f0f7223 */ /* 0x000fe40000004012 */
[----:B------:R-:W-:-:S03]  /*14c0*/  LOP3.LUT R13, R13, 0x800000, RZ, 0xfc, !PT ;  /* 0x008000000d0d7812 */ /* 0x000fc600078efcff */
[----:B------:R-:W-:Y:S02]  /*14d0*/  FSETP.NEU.FTZ.AND P0, PT, R12, R15, PT ;  /* 0x0000000f0c00720b */ /* 0x000fe40003f1d000 */
[----:B------:R-:W-:Y:S02]  /*14e0*/  SHF.L.U32 R14, R13, R14, RZ ;  /* 0x0000000e0d0e7219 */ /* 0x000fe400000006ff */
[----:B------:R-:W-:Y:S02]  /*14f0*/  SEL R12, R16, RZ, P2 ;  /* 0x000000ff100c7207 */ /* 0x000fe40001000000 */
[----:B------:R-:W-:Y:S02]  /*1500*/  ISETP.NE.AND P1, PT, R14, RZ, P1 ;  /* 0x000000ff0e00720c */ /* 0x000fe40000f25270 */
[----:B------:R-:W-:Y:S02]  /*1510*/  SHF.R.U32.HI R12, RZ, R12, R13 ;  /* 0x0000000cff0c7219 */ /* 0x000fe4000001160d */
[----:B------:R-:W-:-:S02]  /*1520*/  PLOP3.LUT P0, PT, P0, P1, PT, 0xf8, 0x8f ;  /* 0x00000000008f781c */ /* 0x000fc40000703f70 */
[----:B------:R-:W-:Y:S02]  /*1530*/  SHF.R.U32.HI R14, RZ, 0x1, R12 ;  /* 0x00000001ff0e7819 */ /* 0x000fe4000001160c */
[----:B------:R-:W-:-:S04]  /*1540*/  SEL R13, RZ, 0x1, !P0 ;  /* 0x00000001ff0d7807 */ /* 0x000fc80004000000 */
[----:B------:R-:W-:-:S04]  /*1550*/  LOP3.LUT R13, R13, 0x1, R14, 0xf8, !PT ;  /* 0x000000010d0d7812 */ /* 0x000fc800078ef80e */
[----:B------:R-:W-:-:S04]  /*1560*/  LOP3.LUT R13, R13, R12, RZ, 0xc0, !PT ;  /* 0x0000000c0d0d7212 */ /* 0x000fc800078ec0ff */
[----:B------:R-:W-:-:S04]  /*1570*/  IADD3 R13, PT, PT, R14, R13, RZ ;  /* 0x0000000d0e0d7210 */ /* 0x000fc80007ffe0ff */
[----:B------:R-:W-:Y:S01]  /*1580*/  LOP3.LUT R0, R13, R0, RZ, 0xfc, !PT ;  /* 0x000000000d007212 */ /* 0x000fe200078efcff */
[----:B------:R-:W-:Y:S06]  /*1590*/  BRA `(.L_x_21) ;  /* 0x0000000000107947 */ /* 0x000fec0003800000 */
.L_x_20:
[----:B------:R-:W-:-:S04]  /*15a0*/  LOP3.LUT R0, R0, 0x80000000, RZ, 0xc0, !PT ;  /* 0x8000000000007812 */ /* 0x000fc800078ec0ff */
[----:B------:R-:W-:Y:S01]  /*15b0*/  LOP3.LUT R0, R0, 0x7f800000, RZ, 0xfc, !PT ;  /* 0x7f80000000007812 */ /* 0x000fe200078efcff */
[----:B------:R-:W-:Y:S06]  /*15c0*/  BRA `(.L_x_21) ;  /* 0x0000000000047947 */ /* 0x000fec0003800000 */
.L_x_19:
[----:B------:R-:W-:-:S07]  /*15d0*/  IMAD R0, R17, 0x800000, R0 ;  /* 0x0080000011007824 */ /* 0x000fce00078e0200 */
.L_x_21:
[----:B------:R-:W-:Y:S05]  /*15e0*/  BSYNC.RECONVERGENT B2 ;  /* 0x0000000000027941 */ /* 0x000fea0003800200 */
.L_x_18:
[----:B------:R-:W-:Y:S05]  /*15f0*/  BRA `(.L_x_22) ;  /* 0x0000000000207947 */ /* 0x000fea0003800000 */
.L_x_17:
[----:B------:R-:W-:-:S04]  /*1600*/  LOP3.LUT R0, R15, 0x80000000, R0, 0x48, !PT ;  /* 0x800000000f007812 */ /* 0x000fc800078e4800 */
[----:B------:R-:W-:Y:S01]  /*1610*/  LOP3.LUT R0, R0, 0x7f800000, RZ, 0xfc, !PT ;  /* 0x7f80000000007812 */ /* 0x000fe200078efcff */
[----:B------:R-:W-:Y:S06]  /*1620*/  BRA `(.L_x_22) ;  /* 0x0000000000147947 */ /* 0x000fec0003800000 */
.L_x_16:
[----:B------:R-:W-:Y:S01]  /*1630*/  LOP3.LUT R0, R15, 0x80000000, R0, 0x48, !PT ;  /* 0x800000000f007812 */ /* 0x000fe200078e4800 */
[----:B------:R-:W-:Y:S06]  /*1640*/  BRA `(.L_x_22) ;  /* 0x00000000000c7947 */ /* 0x000fec0003800000 */
.L_x_15:
[----:B------:R-:W0:Y:S01]  /*1650*/  MUFU.RSQ R0, -QNAN ;  /* 0xffc0000000007908 */ /* 0x000e220000001400 */
[----:B------:R-:W-:Y:S05]  /*1660*/  BRA `(.L_x_22) ;  /* 0x0000000000047947 */ /* 0x000fea0003800000 */
.L_x_14:
[----:B------:R-:W-:-:S07]  /*1670*/  FADD.FTZ R0, R0, R3 ;  /* 0x0000000300007221 */ /* 0x000fce0000010000 */
.L_x_22:
[----:B------:R-:W-:Y:S05]  /*1680*/  BSYNC.RECONVERGENT B1 ;  /* 0x0000000000017941 */ /* 0x000fea0003800200 */
.L_x_12:
[----:B------:R-:W-:Y:S02]  /*1690*/  IMAD.MOV.U32 R12, RZ, RZ, R10 ;  /* 0x000000ffff0c7224 */ /* 0x000fe400078e000a */
[----:B------:R-:W-:-:S04]  /*16a0*/  IMAD.MOV.U32 R13, RZ, RZ, 0x0 ;  /* 0x00000000ff0d7424 */ /* 0x000fc800078e00ff */
[----:B0-----:R-:W-:Y:S05]  /*16b0*/  RET.REL.NODEC R12 `(_Z19non_max_supp_kernelPsS_S_iiPh) ;  /* 0xffffffe80c507950 */ /* 0x001fea0003c3ffff */
.L_x_23:
[----:B------:R-:W-:-:S00]  /*16c0*/  BRA `(.L_x_23) ;  /* 0xfffffffc00fc7947 */ /* 0x000fc0000383ffff */
[----:B------:R-:W-:-:S00]  /*16d0*/  NOP ;  /* 0x0000000000007918 */ /* 0x000fc00000000000 */
        /* <DEDUP_REMOVED lines=10> */
.L_x_45:


//--------------------- .text._Z20cleanup_edges_kernelPhii --------------------------
	.section	.text._Z20cleanup_edges_kernelPhii,"ax",@progbits
	.align	128
        .global         _Z20cleanup_edges_kernelPhii
        .type           _Z20cleanup_edges_kernelPhii,@function
        .size           _Z20cleanup_edges_kernelPhii,(.L_x_47 - _Z20cleanup_edges_kernelPhii)
        .other          _Z20cleanup_edges_kernelPhii,@"STO_CUDA_ENTRY STV_DEFAULT"
_Z20cleanup_edges_kernelPhii:
.text._Z20cleanup_edges_kernelPhii:
[----:B------:R-:W-:Y:S01]  /*0000*/  LDC R1, c[0x0][0x37c] ;  /* 0x0000df00ff017b82 */ /* 0x000fe20000000800 */
[----:B------:R-:W0:Y:S07]  /*0010*/  S2R R3, SR_TID.X ;  /* 0x0000000000037919 */ /* 0x000e2e0000002100 */
[----:B------:R-:W0:Y:S01]  /*0020*/  S2UR UR4, SR_CTAID.X ;  /* 0x00000000000479c3 */ /* 0x000e220000002500 */
[----:B------:R-:W1:Y:S01]  /*0030*/  LDCU.64 UR6, c[0x0][0x388] ;  /* 0x00007100ff0677ac */ /* 0x000e620008000a00 */
[----:B------:R-:W2:Y:S06]  /*0040*/  S2R R5, SR_TID.Y ;  /* 0x0000000000057919 */ /* 0x000eac0000002200 */
[----:B------:R-:W0:Y:S08]  /*0050*/  LDC R0, c[0x0][0x360] ;  /* 0x0000d800ff007b82 */ /* 0x000e300000000800 */
[----:B------:R-:W2:Y:S08]  /*0060*/  S2UR UR5, SR_CTAID.Y ;  /* 0x00000000000579c3 */ /* 0x000eb00000002600 */
[----:B------:R-:W2:Y:S01]  /*0070*/  LDC R2, c[0x0][0x364] ;  /* 0x0000d900ff027b82 */ /* 0x000ea20000000800 */
[----:B0-----:R-:W-:-:S05]  /*0080*/  IMAD R0, R0, UR4, R3 ;  /* 0x0000000400007c24 */ /* 0x001fca000f8e0203 */
[----:B-1----:R-:W-:Y:S01]  /*0090*/  ISETP.GE.AND P0, PT, R0, UR7, PT ;  /* 0x0000000700007c0c */ /* 0x002fe2000bf06270 */
[----:B--2---:R-:W-:-:S04]  /*00a0*/  IMAD R3, R2, UR5, R5 ;  /* 0x0000000502037c24 */ /* 0x004fc8000f8e0205 */
[C---:B------:R-:W-:Y:S01]  /*00b0*/  IMAD R0, R3.reuse, UR7, R0 ;  /* 0x0000000703007c24 */ /* 0x040fe2000f8e0200 */
[----:B------:R-:W-:-:S13]  /*00c0*/  ISETP.GE.OR P0, PT, R3, UR6, P0 ;  /* 0x0000000603007c0c */ /* 0x000fda0008706670 */
[----:B------:R-:W-:Y:S05]  /*00d0*/  @P0 EXIT ;  /* 0x000000000000094d */ /* 0x000fea0003800000 */
[----:B------:R-:W0:Y:S01]  /*00e0*/  LDCU.64 UR6, c[0x0][0x380] ;  /* 0x00007000ff0677ac */ /* 0x000e220008000a00 */
[----:B------:R-:W1:Y:S01]  /*00f0*/  LDCU.64 UR4, c[0x0][0x358] ;  /* 0x00006b00ff0477ac */ /* 0x000e620008000a00 */
[----:B0-----:R-:W-:-:S04]  /*0100*/  IADD3 R2, P0, PT, R0, UR6, RZ ;  /* 0x0000000600027c10 */ /* 0x001fc8000ff1e0ff */
[----:B------:R-:W-:-:S05]  /*0110*/  LEA.HI.X.SX32 R3, R0, UR7, 0x1, P0 ;  /* 0x0000000700037c11 */ /* 0x000fca00080f0eff */
[----:B-1----:R-:W2:Y:S02]  /*0120*/  LDG.E.U8 R0, desc[UR4][R2.64] ;  /* 0x0000000402007981 */ /* 0x002ea4000c1e1100 */
[----:B--2---:R-:W-:-:S13]  /*0130*/  ISETP.NE.AND P0, PT, R0, 0x80, PT ;  /* 0x000000800000780c */ /* 0x004fda0003f05270 */
[----:B------:R-:W-:Y:S05]  /*0140*/  @P0 EXIT ;  /* 0x000000000000094d */ /* 0x000fea0003800000 */
[----:B------:R-:W-:-:S05]  /*0150*/  IMAD.MOV.U32 R0, RZ, RZ, 0xff ;  /* 0x000000ffff007424 */ /* 0x000fca00078e00ff */
[----:B------:R-:W-:Y:S01]  /*0160*/  STG.E.U8 desc[UR4][R2.64], R0 ;  /* 0x0000000002007986 */ /* 0x000fe2000c101104 */
[----:B------:R-:W-:Y:S05]  /*0170*/  EXIT ;  /* 0x000000000000794d */ /* 0x000fea0003800000 */
.L_x_24:
        /* <DEDUP_REMOVED lines=16> */
.L_x_47:


//--------------------- .text._Z27hysteresis_expansion_kernelPhPsiiiPi --------------------------
	.section	.text._Z27hysteresis_expansion_kernelPhPsiiiPi,"ax",@progbits
	.align	128
        .global         _Z27hysteresis_expansion_kernelPhPsiiiPi
        .type           _Z27hysteresis_expansion_kernelPhPsiiiPi,@function
        .size           _Z27hysteresis_expansion_kernelPhPsiiiPi,(.L_x_48 - _Z27hysteresis_expansion_kernelPhPsiiiPi)
        .other          _Z27hysteresis_expansion_kernelPhPsiiiPi,@"STO_CUDA_ENTRY STV_DEFAULT"
_Z27hysteresis_expansion_kernelPhPsiiiPi:
.text._Z27hysteresis_expansion_kernelPhPsiiiPi:
[----:B------:R-:W-:Y:S01]  /*0000*/  LDC R1, c[0x0][0x37c] ;  /* 0x0000df00ff017b82 */ /* 0x000fe20000000800 */
[----:B------:R-:W0:Y:S07]  /*0010*/  S2R R5, SR_TID.Y ;  /* 0x0000000000057919 */ /* 0x000e2e0000002200 */
[----:B------:R-:W1:Y:S01]  /*0020*/  LDC R0, c[0x0][0x360] ;  /* 0x0000d800ff007b82 */ /* 0x000e620000000800 */
[----:B------:R-:W2:Y:S01]  /*0030*/  LDCU UR4, c[0x0][0x394] ;  /* 0x00007280ff0477ac */ /* 0x000ea20008000800 */
[----:B------:R-:W1:Y:S06]  /*0040*/  S2R R3, SR_TID.X ;  /* 0x0000000000037919 */ /* 0x000e6c0000002100 */
[----:B------:R-:W0:Y:S08]  /*0050*/  S2UR UR6, SR_CTAID.Y ;  /* 0x00000000000679c3 */ /* 0x000e300000002600 */
[----:B------:R-:W0:Y:S01]  /*0060*/  LDC R4, c[0x0][0x364] ;  /* 0x0000d900ff047b82 */ /* 0x000e220000000800 */
[----:B--2---:R-:W-:-:S07]  /*0070*/  UIADD3 UR4, UPT, UPT, UR4, -0x1, URZ ;  /* 0xffffffff04047890 */ /* 0x004fce000fffe0ff */
[----:B------:R-:W1:Y:S08]  /*0080*/  S2UR UR5, SR_CTAID.X ;  /* 0x00000000000579c3 */ /* 0x000e700000002500 */
[----:B------:R-:W2:Y:S01]  /*0090*/  LDC R7, c[0x0][0x398] ;  /* 0x0000e600ff077b82 */ /* 0x000ea20000000800 */
[----:B0-----:R-:W-:-:S05]  /*00a0*/  IMAD R4, R4, UR6, R5 ;  /* 0x0000000604047c24 */ /* 0x001fca000f8e0205 */
[----:B------:R-:W-:Y:S01]  /*00b0*/  ISETP.GE.AND P0, PT, R4, UR4, PT ;  /* 0x0000000404007c0c */ /* 0x000fe2000bf06270 */
[----:B-1----:R-:W-:-:S03]  /*00c0*/  IMAD R0, R0, UR5, R3 ;  /* 0x0000000500007c24 */ /* 0x002fc6000f8e0203 */
[----:B------:R-:W-:-:S04]  /*00d0*/  ISETP.EQ.OR P0, PT, R4, RZ, P0 ;  /* 0x000000ff0400720c */ /* 0x000fc80000702670 */
[----:B------:R-:W-:Y:S01]  /*00e0*/  ISETP.LT.OR P0, PT, R0, 0x1, P0 ;  /* 0x000000010000780c */ /* 0x000fe20000701670 */
[----:B--2---:R-:W-:-:S05]  /*00f0*/  VIADD R3, R7, 0xffffffff ;  /* 0xffffffff07037836 */ /* 0x004fca0000000000 */
[----:B------:R-:W-:-:S13]  /*0100*/  ISETP.GE.OR P0, PT, R0, R3, P0 ;  /* 0x000000030000720c */ /* 0x000fda0000706670 */
[----:B------:R-:W-:Y:S05]  /*0110*/  @P0 EXIT ;  /* 0x000000000000094d */ /* 0x000fea0003800000 */
[----:B------:R-:W0:Y:S01]  /*0120*/  LDCU.64 UR6, c[0x0][0x380] ;  /* 0x00007000ff0677ac */ /* 0x000e220008000a00 */
[----:B------:R-:W-:Y:S01]  /*0130*/  IMAD R3, R4, R7, R0 ;  /* 0x0000000704037224 */ /* 0x000fe200078e0200 */
[----:B------:R-:W1:Y:S04]  /*0140*/  LDCU.64 UR4, c[0x0][0x358] ;  /* 0x00006b00ff0477ac */ /* 0x000e680008000a00 */
[----:B0-----:R-:W-:-:S04]  /*0150*/  IADD3 R2, P0, PT, R3, UR6, RZ ;  /* 0x0000000603027c10 */ /* 0x001fc8000ff1e0ff */
[----:B------:R-:W-:-:S05]  /*0160*/  LEA.HI.X.SX32 R3, R3, UR7, 0x1, P0 ;  /* 0x0000000703037c11 */ /* 0x000fca00080f0eff */
[----:B-1----:R-:W2:Y:S02]  /*0170*/  LDG.E.U8 R5, desc[UR4][R2.64] ;  /* 0x0000000402057981 */ /* 0x002ea4000c1e1100 */
[----:B--2---:R-:W-:-:S13]  /*0180*/  ISETP.NE.AND P0, PT, R5, RZ, PT ;  /* 0x000000ff0500720c */ /* 0x004fda0003f05270 */
[----:B------:R-:W-:Y:S05]  /*0190*/  @P0 EXIT ;  /* 0x000000000000094d */ /* 0x000fea0003800000 */
[----:B------:R-:W-:-:S05]  /*01a0*/  IMAD R5, R4, R7, -R7 ;  /* 0x0000000704057224 */ /* 0x000fca00078e0a07 */
[----:B------:R-:W-:Y:S02]  /*01b0*/  IADD3 R0, PT, PT, R5, -0x1, R0 ;  /* 0xffffffff05007810 */ /* 0x000fe40007ffe000 */
[----:B------:R-:W0:Y:S02]  /*01c0*/  LDC.64 R4, c[0x0][0x388] ;  /* 0x0000e200ff047b82 */ /* 0x000e240000000a00 */
[----:B------:R-:W-:-:S04]  /*01d0*/  IADD3 R8, P0, PT, R0, UR6, RZ ;  /* 0x0000000600087c10 */ /* 0x000fc8000ff1e0ff */
[----:B------:R-:W-:-:S05]  /*01e0*/  LEA.HI.X.SX32 R9, R0, UR7, 0x1, P0 ;  /* 0x0000000700097c11 */ /* 0x000fca00080f0eff */
[----:B------:R-:W2:Y:S01]  /*01f0*/  LDG.E.U8 R6, desc[UR4][R8.64] ;  /* 0x0000000408067981 */ /* 0x000ea2000c1e1100 */
[----:B------:R-:W-:Y:S01]  /*0200*/  BSSY.RECONVERGENT B0, `(.L_x_25) ;  /* 0x000000b000007945 */ /* 0x000fe20003800200 */
[----:B0-----:R-:W-:Y:S01]  /*0210*/  IMAD.WIDE R10, R0, 0x2, R4 ;  /* 0x00000002000a7825 */ /* 0x001fe200078e0204 */
[----:B--2---:R-:W-:-:S13]  /*0220*/  ISETP.NE.AND P0, PT, R6, 0x80, PT ;  /* 0x000000800600780c */ /* 0x004fda0003f05270 */
[----:B------:R-:W-:Y:S05]  /*0230*/  @P0 BRA `(.L_x_26) ;  /* 0x00000000001c0947 */ /* 0x000fea0003800000 */
[----:B------:R-:W2:Y:S01]  /*0240*/  LDG.E.S16 R6, desc[UR4][R10.64] ;  /* 0x000000040a067981 */ /* 0x000ea2000c1e1700 */
[----:B------:R-:W2:Y:S02]  /*0250*/  LDCU UR6, c[0x0][0x390] ;  /* 0x00007200ff0677ac */ /* 0x000ea40008000800 */
[----:B--2---:R-:W-:-:S13]  /*0260*/  ISETP.GE.AND P0, PT, R6, UR6, PT ;  /* 0x0000000606007c0c */ /* 0x004fda000bf06270 */
[----:B------:R-:W0:Y:S01]  /*0270*/  @P0 LDC.64 R12, c[0x0][0x3a0] ;  /* 0x0000e800ff0c0b82 */ /* 0x000e220000000a00 */
[----:B------:R-:W-:Y:S01]  /*0280*/  @P0 IMAD.MOV.U32 R15, RZ, RZ, 0x1 ;  /* 0x00000001ff0f0424 */ /* 0x000fe200078e00ff */
[----:B------:R1:W-:Y:S04]  /*0290*/  @P0 STG.E.U8 desc[UR4][R8.64], RZ ;  /* 0x000000ff08000986 */ /* 0x0003e8000c101104 */
[----:B0-----:R1:W-:Y:S02]  /*02a0*/  @P0 STG.E desc[UR4][R12.64], R15 ;  /* 0x0000000f0c000986 */ /* 0x0013e4000c101904 */
.L_x_26:
[----:B------:R-:W-:Y:S05]  /*02b0*/  BSYNC.RECONVERGENT B0 ;  /* 0x0000000000007941 */ /* 0x000fea0003800200 */
.L_x_25:
[----:B------:R-:W2:Y:S01]  /*02c0*/  LDG.E.U8 R6, desc[UR4][R8.64+0x1] ;  /* 0x0000010408067981 */ /* 0x000ea2000c1e1100 */
[----:B------:R-:W-:Y:S01]  /*02d0*/  BSSY.RECONVERGENT B0, `(.L_x_27) ;  /* 0x000000a000007945 */ /* 0x000fe20003800200 */
[----:B--2---:R-:W-:-:S13]  /*02e0*/  ISETP.NE.AND P0, PT, R6, 0x80, PT ;  /* 0x000000800600780c */ /* 0x004fda0003f05270 */
[----:B------:R-:W-:Y:S05]  /*02f0*/  @P0 BRA `(.L_x_28) ;  /* 0x00000000001c0947 */ /* 0x000fea0003800000 */
[----:B------:R-:W2:Y:S01]  /*0300*/  LDG.E.S16 R6, desc[UR4][R10.64+0x2] ;  /* 0x000002040a067981 */ /* 0x000ea2000c1e1700 */
[----:B------:R-:W2:Y:S02]  /*0310*/  LDCU UR6, c[0x0][0x390] ;  /* 0x00007200ff0677ac */ /* 0x000ea40008000800 */
[----:B--2---:R-:W-:-:S13]  /*0320*/  ISETP.GE.AND P0, PT, R6, UR6, PT ;  /* 0x0000000606007c0c */ /* 0x004fda000bf06270 */
[----:B-1----:R-:W0:Y:S01]  /*0330*/  @P0 LDC.64 R12, c[0x0][0x3a0] ;  /* 0x0000e800ff0c0b82 */ /* 0x002e220000000a00 */
[----:B------:R-:W-:Y:S01]  /*0340*/  @P0 IMAD.MOV.U32 R15, RZ, RZ, 0x1 ;  /* 0x00000001ff0f0424 */ /* 0x000fe200078e00ff */
[----:B------:R2:W-:Y:S04]  /*0350*/  @P0 STG.E.U8 desc[UR4][R8.64+0x1], RZ ;  /* 0x000001ff08000986 */ /* 0x0005e8000c101104 */
[----:B0-----:R2:W-:Y:S02]  /*0360*/  @P0 STG.E desc[UR4][R12.64], R15 ;  /* 0x0000000f0c000986 */ /* 0x0015e4000c101904 */
.L_x_28:
[----:B------:R-:W-:Y:S05]  /*0370*/  BSYNC.RECONVERGENT B0 ;  /* 0x0000000000007941 */ /* 0x000fea0003800200 */
.L_x_27:
[----:B------:R-:W3:Y:S01]  /*0380*/  LDG.E.U8 R6, desc[UR4][R8.64+0x2] ;  /* 0x0000020408067981 */ /* 0x000ee2000c1e1100 */
[----:B------:R-:W-:Y:S01]  /*0390*/  BSSY.RECONVERGENT B0, `(.L_x_29) ;  /* 0x000000a000007945 */ /* 0x000fe20003800200 */
[----:B---3--:R-:W-:-:S13]  /*03a0*/  ISETP.NE.AND P0, PT, R6, 0x80, PT ;  /* 0x000000800600780c */ /* 0x008fda0003f05270 */
[----:B------:R-:W-:Y:S05]  /*03b0*/  @P0 BRA `(.L_x_30) ;  /* 0x00000000001c0947 */ /* 0x000fea0003800000 */
[----:B------:R-:W3:Y:S01]  /*03c0*/  LDG.E.S16 R10, desc[UR4][R10.64+0x4] ;  /* 0x000004040a0a7981 */ /* 0x000ee2000c1e1700 */
[----:B------:R-:W3:Y:S02]  /*03d0*/  LDCU UR6, c[0x0][0x390] ;  /* 0x00007200ff0677ac */ /* 0x000ee40008000800 */
[----:B---3--:R-:W-:-:S13]  /*03e0*/  ISETP.GE.AND P0, PT, R10, UR6, PT ;  /* 0x000000060a007c0c */ /* 0x008fda000bf06270 */
[----:B-12---:R-:W0:Y:S01]  /*03f0*/  @P0 LDC.64 R12, c[0x0][0x3a0] ;  /* 0x0000e800ff0c0b82 */ /* 0x006e220000000a00 */
[----:B------:R-:W-:Y:S01]  /*0400*/  @P0 IMAD.MOV.U32 R15, RZ, RZ, 0x1 ;  /* 0x00000001ff0f0424 */ /* 0x000fe200078e00ff */
[----:B------:R3:W-:Y:S04]  /*0410*/  @P0 STG.E.U8 desc[UR4][R8.64+0x2], RZ ;  /* 0x000002ff08000986 */ /* 0x0007e8000c101104 */
[----:B0-----:R3:W-:Y:S02]  /*0420*/  @P0 STG.E desc[UR4][R12.64], R15 ;  /* 0x0000000f0c000986 */ /* 0x0017e4000c101904 */
.L_x_30:
[----:B------:R-:W-:Y:S05]  /*0430*/  BSYNC.RECONVERGENT B0 ;  /* 0x0000000000007941 */ /* 0x000fea0003800200 */
.L_x_29:
[----:B------:R-:W4:Y:S01]  /*0440*/  LDG.E.U8 R6, desc[UR4][R2.64+-0x1] ;  /* 0xffffff0402067981 */ /* 0x000f22000c1e1100 */
[----:B------:R-:W-:Y:S01]  /*0450*/  IMAD.IADD R0, R0, 0x1, R7 ;  /* 0x0000000100007824 */ /* 0x000fe200078e0207 */
[----:B------:R-:W-:Y:S03]  /*0460*/  BSSY.RECONVERGENT B0, `(.L_x_31) ;  /* 0x000000b000007945 */ /* 0x000fe60003800200 */
[----:B------:R-:W-:Y:S01]  /*0470*/  IMAD.WIDE R10, R0, 0x2, R4 ;  /* 0x00000002000a7825 */ /* 0x000fe200078e0204 */
[----:B----4-:R-:W-:-:S13]  /*0480*/  ISETP.NE.AND P0, PT, R6, 0x80, PT ;  /* 0x000000800600780c */ /* 0x010fda0003f05270 */
[----:B------:R-:W-:Y:S05]  /*0490*/  @P0 BRA `(.L_x_32) ;  /* 0x00000000001c0947 */ /* 0x000fea0003800000 */
[----:B------:R-:W4:Y:S01]  /*04a0*/  LDG.E.S16 R6, desc[UR4][R10.64] ;  /* 0x000000040a067981 */ /* 0x000f22000c1e1700 */
[----:B------:R-:W4:Y:S02]  /*04b0*/  LDCU UR6, c[0x0][0x390] ;  /* 0x00007200ff0677ac */ /* 0x000f240008000800 */
[----:B----4-:R-:W-:-:S13]  /*04c0*/  ISETP.GE.AND P0, PT, R6, UR6, PT ;  /* 0x0000000606007c0c */ /* 0x010fda000bf06270 */
[----:B-123--:R-:W0:Y:S01]  /*04d0*/  @P0 LDC.64 R8, c[0x0][0x3a0] ;  /* 0x0000e800ff080b82 */ /* 0x00ee220000000a00 */
[----:B------:R-:W-:Y:S01]  /*04e0*/  @P0 IMAD.MOV.U32 R13, RZ, RZ, 0x1 ;  /* 0x00000001ff0d0424 */ /* 0x000fe200078e00ff */
[----:B------:R4:W-:Y:S04]  /*04f0*/  @P0 STG.E.U8 desc[UR4][R2.64+-0x1], RZ ;  /* 0xffffffff02000986 */ /* 0x0009e8000c101104 */
[----:B0-----:R4:W-:Y:S02]  /*0500*/  @P0 STG.E desc[UR4][R8.64], R13 ;  /* 0x0000000d08000986 */ /* 0x0019e4000c101904 */
.L_x_32:
[----:B------:R-:W-:Y:S05]  /*0510*/  BSYNC.RECONVERGENT B0 ;  /* 0x0000000000007941 */ /* 0x000fea0003800200 */
.L_x_31:
[----:B------:R-:W5:Y:S01]  /*0520*/  LDG.E.U8 R6, desc[UR4][R2.64+0x1] ;  /* 0x0000010402067981 */ /* 0x000f62000c1e1100 */
[----:B-1234-:R-:W-:Y:S01]  /*0530*/  IADD3 R8, P1, PT, R2, R7, RZ ;  /* 0x0000000702087210 */ /* 0x01efe20007f3e0ff */
[----:B------:R-:W-:Y:S03]  /*0540*/  BSSY.RECONVERGENT B0, `(.L_x_33) ;  /* 0x000000b000007945 */ /* 0x000fe60003800200 */
[----:B------:R-:W-:Y:S02]  /*0550*/  LEA.HI.X.SX32 R9, R7, R3, 0x1, P1 ;  /* 0x0000000307097211 */ /* 0x000fe400008f0eff */
[----:B-----5:R-:W-:-:S13]  /*0560*/  ISETP.NE.AND P0, PT, R6, 0x80, PT ;  /* 0x000000800600780c */ /* 0x020fda0003f05270 */
        /* <DEDUP_REMOVED lines=8> */
.L_x_34:
[----:B------:R-:W-:Y:S05]  /*05f0*/  BSYNC.RECONVERGENT B0 ;  /* 0x0000000000007941 */ /* 0x000fea0003800200 */
.L_x_33:
[----:B-1----:R-:W2:Y:S01]  /*0600*/  LDG.E.U8 R2, desc[UR4][R8.64+-0x1] ;  /* 0xffffff0408027981 */ /* 0x002ea2000c1e1100 */
[----:B------:R-:W-:Y:S01]  /*0610*/  IMAD.IADD R7, R0, 0x1, R7 ;  /* 0x0000000100077824 */ /* 0x000fe200078e0207 */
[----:B------:R-:W-:Y:S03]  /*0620*/  BSSY.RECONVERGENT B0, `(.L_x_35) ;  /* 0x000000b000007945 */ /* 0x000fe60003800200 */
[----:B------:R-:W-:Y:S01]  /*0630*/  IMAD.WIDE R4, R7, 0x2, R4 ;  /* 0x0000000207047825 */ /* 0x000fe200078e0204 */
        /* <DEDUP_REMOVED lines=9> */
.L_x_36:
[----:B------:R-:W-:Y:S05]  /*06d0*/  BSYNC.RECONVERGENT B0 ;  /* 0x0000000000007941 */ /* 0x000fea0003800200 */
.L_x_35:
        /* <DEDUP_REMOVED lines=11> */
.L_x_38:
[----:B------:R-:W-:Y:S05]  /*0790*/  BSYNC.RECONVERGENT B0 ;  /* 0x0000000000007941 */ /* 0x000fea0003800200 */
.L_x_37:
[----:B------:R-:W3:Y:S02]  /*07a0*/  LDG.E.U8 R0, desc[UR4][R8.64+0x1] ;  /* 0x0000010408007981 */ /* 0x000ee4000c1e1100 */
[----:B---3--:R-:W-:-:S13]  /*07b0*/  ISETP.NE.AND P0, PT, R0, 0x80, PT ;  /* 0x000000800000780c */ /* 0x008fda0003f05270 */
[----:B------:R-:W-:Y:S05]  /*07c0*/  @P0 EXIT ;  /* 0x000000000000094d */ /* 0x000fea0003800000 */
[----:B------:R-:W3:Y:S01]  /*07d0*/  LDG.E.S16 R4, desc[UR4][R4.64+0x4] ;  /* 0x0000040404047981 */ /* 0x000ee2000c1e1700 */
[----:B------:R-:W3:Y:S02]  /*07e0*/  LDCU UR6, c[0x0][0x390] ;  /* 0x00007200ff0677ac */ /* 0x000ee40008000800 */
[----:B---3--:R-:W-:-:S13]  /*07f0*/  ISETP.GE.AND P0, PT, R4, UR6, PT ;  /* 0x0000000604007c0c */ /* 0x008fda000bf06270 */
[----:B------:R-:W-:Y:S05]  /*0800*/  @!P0 EXIT ;  /* 0x000000000000894d */ /* 0x000fea0003800000 */
[----:B-12---:R-:W0:Y:S01]  /*0810*/  LDC.64 R2, c[0x0][0x3a0] ;  /* 0x0000e800ff027b82 */ /* 0x006e220000000a00 */
[----:B------:R-:W-:Y:S01]  /*0820*/  IMAD.MOV.U32 R5, RZ, RZ, 0x1 ;  /* 0x00000001ff057424 */ /* 0x000fe200078e00ff */
[----:B------:R-:W-:Y:S04]  /*0830*/  STG.E.U8 desc[UR4][R8.64+0x1], RZ ;  /* 0x000001ff08007986 */ /* 0x000fe8000c101104 */
[----:B0-----:R-:W-:Y:S01]  /*0840*/  STG.E desc[UR4][R2.64], R5 ;  /* 0x0000000502007986 */ /* 0x001fe2000c101904 */
[----:B------:R-:W-:Y:S05]  /*0850*/  EXIT ;  /* 0x000000000000794d */ /* 0x000fea0003800000 */
.L_x_39:
        /* <DEDUP_REMOVED lines=10> */
.L_x_48:


//--------------------- .text._Z22apply_threshold_kernelPhPsiii --------------------------
	.section	.text._Z22apply_threshold_kernelPhPsiii,"ax",@progbits
	.align	128
        .global         _Z22apply_threshold_kernelPhPsiii
        .type           _Z22apply_threshold_kernelPhPsiii,@function
        .size           _Z22apply_threshold_kernelPhPsiii,(.L_x_49 - _Z22apply_threshold_kernelPhPsiii)
        .other          _Z22apply_threshold_kernelPhPsiii,@"STO_CUDA_ENTRY STV_DEFAULT"
_Z22apply_threshold_kernelPhPsiii:
.text._Z22apply_threshold_kernelPhPsiii:
[----:B------:R-:W-:Y:S01]  /*0000*/  LDC R1, c[0x0][0x37c] ;  /* 0x0000df00ff017b82 */ /* 0x000fe20000000800 */
[----:B------:R-:W0:Y:S07]  /*0010*/  S2R R3, SR_TID.X ;  /* 0x0000000000037919 */ /* 0x000e2e0000002100 */
[----:B------:R-:W0:Y:S01]  /*0020*/  S2UR UR4, SR_CTAID.X ;  /* 0x00000000000479c3 */ /* 0x000e220000002500 */
[----:B------:R-:W1:Y:S01]  /*0030*/  LDCU UR6, c[0x0][0x398] ;  /* 0x00007300ff0677ac */ /* 0x000e620008000800 */
[----:B------:R-:W2:Y:S01]  /*0040*/  S2R R5, SR_TID.Y ;  /* 0x0000000000057919 */ /* 0x000ea20000002200 */
[----:B------:R-:W3:Y:S05]  /*0050*/  LDCU UR7, c[0x0][0x394] ;  /* 0x00007280ff0777ac */ /* 0x000eea0008000800 */
[----:B------:R-:W0:Y:S08]  /*0060*/  LDC R0, c[0x0][0x360] ;  /* 0x0000d800ff007b82 */ /* 0x000e300000000800 */
[----:B------:R-:W2:Y:S08]  /*0070*/  S2UR UR5, SR_CTAID.Y ;  /* 0x00000000000579c3 */ /* 0x000eb00000002600 */
[----:B------:R-:W2:Y:S01]  /*0080*/  LDC R2, c[0x0][0x364] ;  /* 0x0000d900ff027b82 */ /* 0x000ea20000000800 */
[----:B0-----:R-:W-:-:S05]  /*0090*/  IMAD R0, R0, UR4, R3 ;  /* 0x0000000400007c24 */ /* 0x001fca000f8e0203 */
[----:B-1----:R-:W-:Y:S01]  /*00a0*/  ISETP.GE.AND P0, PT, R0, UR6, PT ;  /* 0x0000000600007c0c */ /* 0x002fe2000bf06270 */
[----:B--2---:R-:W-:-:S04]  /*00b0*/  IMAD R3, R2, UR5, R5 ;  /* 0x0000000502037c24 */ /* 0x004fc8000f8e0205 */
[C---:B------:R-:W-:Y:S01]  /*00c0*/  IMAD R5, R3.reuse, UR6, R0 ;  /* 0x0000000603057c24 */ /* 0x040fe2000f8e0200 */
[----:B---3--:R-:W-:-:S13]  /*00d0*/  ISETP.GE.OR P0, PT, R3, UR7, P0 ;  /* 0x0000000703007c0c */ /* 0x008fda0008706670 */
        /* <DEDUP_REMOVED lines=8> */
[----:B------:R-:W0:Y:S01]  /*0160*/  LDC.64 R2, c[0x0][0x388] ;  /* 0x0000e200ff027b82 */ /* 0x000e220000000a00 */
[----:B------:R-:W1:Y:S01]  /*0170*/  LDCU UR6, c[0x0][0x390] ;  /* 0x00007200ff0677ac */ /* 0x000e620008000800 */
[----:B0-----:R-:W-:-:S06]  /*0180*/  IMAD.WIDE R2, R5, 0x2, R2 ;  /* 0x0000000205027825 */ /* 0x001fcc00078e0202 */
[----:B------:R-:W1:Y:S02]  /*0190*/  LDG.E.S16 R2, desc[UR4][R2.64] ;  /* 0x0000000402027981 */ /* 0x000e64000c1e1700 */
[----:B-1----:R-:W-:-:S13]  /*01a0*/  ISETP.GE.AND P0, PT, R2, UR6, PT ;  /* 0x0000000602007c0c */ /* 0x002fda000bf06270 */
[----:B------:R-:W-:Y:S05]  /*01b0*/  @!P0 EXIT ;  /* 0x000000000000894d */ /* 0x000fea0003800000 */
[----:B------:R-:W-:Y:S01]  /*01c0*/  STG.E.U8 desc[UR4][R6.64], RZ ;  /* 0x000000ff06007986 */ /* 0x000fe2000c101104 */
[----:B------:R-:W-:Y:S05]  /*01d0*/  EXIT ;  /* 0x000000000000794d */ /* 0x000fea0003800000 */
.L_x_40:
        /* <DEDUP_REMOVED lines=10> */
.L_x_49:


//--------------------- .text._Z17init_edges_kernelPhS_PsPiii --------------------------
	.section	.text._Z17init_edges_kernelPhS_PsPiii,"ax",@progbits
	.align	128
        .global         _Z17init_edges_kernelPhS_PsPiii
        .type           _Z17init_edges_kernelPhS_PsPiii,@function
        .size           _Z17init_edges_kernelPhS_PsPiii,(.L_x_50 - _Z17init_edges_kernelPhS_PsPiii)
        .other          _Z17init_edges_kernelPhS_PsPiii,@"STO_CUDA_ENTRY STV_DEFAULT"
_Z17init_edges_kernelPhS_PsPiii:
.text._Z17init_edges_kernelPhS_PsPiii:
        /* <DEDUP_REMOVED lines=10> */
[----:B--2---:R-:W-:-:S05]  /*00a0*/  IMAD R9, R9, UR5, R2 ;  /* 0x0000000509097c24 */ /* 0x004fca000f8e0202 */
[----:B------:R-:W-:-:S13]  /*00b0*/  ISETP.GE.OR P0, PT, R9, UR8, P0 ;  /* 0x0000000809007c0c */ /* 0x000fda0008706670 */
[----:B------:R-:W-:Y:S05]  /*00c0*/  @P0 EXIT ;  /* 0x000000000000094d */ /* 0x000fea0003800000 */
[----:B------:R-:W0:Y:S01]  /*00d0*/  LDCU.128 UR12, c[0x0][0x380] ;  /* 0x00007000ff0c77ac */ /* 0x000e220008000c00 */
[----:B------:R-:W-:Y:S01]  /*00e0*/  IMAD R7, R9, UR9, R0 ;  /* 0x0000000909077c24 */ /* 0x000fe2000f8e0200 */
[----:B------:R-:W1:Y:S04]  /*00f0*/  LDCU.64 UR6, c[0x0][0x358] ;  /* 0x00006b00ff0677ac */ /* 0x000e680008000a00 */
[----:B------:R-:W-:Y:S02]  /*0100*/  SHF.R.S32.HI R3, RZ, 0x1f, R7 ;  /* 0x0000001fff037819 */ /* 0x000fe40000011407 */
[----:B0-----:R-:W-:-:S04]  /*0110*/  IADD3 R4, P0, PT, R7, UR12, RZ ;  /* 0x0000000c07047c10 */ /* 0x001fc8000ff1e0ff */
[----:B------:R-:W-:-:S05]  /*0120*/  IADD3.X R5, PT, PT, R3, UR13, RZ, P0, !PT ;  /* 0x0000000d03057c10 */ /* 0x000fca00087fe4ff */
[----:B-1----:R-:W2:Y:S01]  /*0130*/  LDG.E.U8 R4, desc[UR6][R4.64] ;  /* 0x0000000604047981 */ /* 0x002ea2000c1e1100 */
[----:B------:R-:W-:Y:S01]  /*0140*/  IADD3 R2, P1, PT, R7, UR14, RZ ;  /* 0x0000000e07027c10 */ /* 0x000fe2000ff3e0ff */
[----:B------:R-:W-:Y:S03]  /*0150*/  BSSY.RECONVERGENT B0, `(.L_x_41) ;  /* 0x0000010000007945 */ /* 0x000fe60003800200 */
[----:B------:R-:W-:Y:S02]  /*0160*/  IADD3.X R3, PT, PT, R3, UR15, RZ, P1, !PT ;  /* 0x0000000f03037c10 */ /* 0x000fe40008ffe4ff */
[----:B--2---:R-:W-:-:S13]  /*0170*/  ISETP.NE.AND P0, PT, R4, 0x80, PT ;  /* 0x000000800400780c */ /* 0x004fda0003f05270 */
[----:B------:R-:W-:Y:S05]  /*0180*/  @P0 BRA `(.L_x_42) ;  /* 0x0000000000280947 */ /* 0x000fea0003800000 */
[----:B------:R-:W0:Y:S01]  /*0190*/  LDC.64 R4, c[0x0][0x390] ;  /* 0x0000e400ff047b82 */ /* 0x000e220000000a00 */
[----:B------:R-:W-:-:S05]  /*01a0*/  IMAD.MOV.U32 R8, RZ, RZ, 0x80 ;  /* 0x00000080ff087424 */ /* 0x000fca00078e00ff */
[----:B------:R1:W-:Y:S01]  /*01b0*/  STG.E.U8 desc[UR6][R2.64], R8 ;  /* 0x0000000802007986 */ /* 0x0003e2000c101106 */
[----:B0-----:R-:W-:Y:S02]  /*01c0*/  IMAD.WIDE R4, R7, 0x2, R4 ;  /* 0x0000000207047825 */ /* 0x001fe400078e0204 */
[----:B------:R-:W0:Y:S04]  /*01d0*/  LDC.64 R6, c[0x0][0x398] ;  /* 0x0000e600ff067b82 */ /* 0x000e280000000a00 */
[----:B------:R-:W0:Y:S01]  /*01e0*/  LDG.E.S16 R5, desc[UR6][R4.64] ;  /* 0x0000000604057981 */ /* 0x000e22000c1e1700 */
[----:B------:R-:W-:Y:S02]  /*01f0*/  IMAD.MOV.U32 R11, RZ, RZ, 0x1 ;  /* 0x00000001ff0b7424 */ /* 0x000fe400078e00ff */
[----:B0-----:R-:W-:-:S05]  /*0200*/  IMAD.WIDE R6, R5, 0x4, R6 ;  /* 0x0000000405067825 */ /* 0x001fca00078e0206 */
[----:B------:R1:W-:Y:S01]  /*0210*/  REDG.E.ADD.STRONG.GPU desc[UR6][R6.64], R11 ;  /* 0x0000000b0600798e */ /* 0x0003e2000c12e106 */
[----:B------:R-:W-:Y:S05]  /*0220*/  BRA `(.L_x_43) ;  /* 0x0000000000087947 */ /* 0x000fea0003800000 */
.L_x_42:
[----:B------:R-:W-:-:S05]  /*0230*/  IMAD.MOV.U32 R4, RZ, RZ, 0xff ;  /* 0x000000ffff047424 */ /* 0x000fca00078e00ff */
[----:B------:R0:W-:Y:S02]  /*0240*/  STG.E.U8 desc[UR6][R2.64], R4 ;  /* 0x0000000402007986 */ /* 0x0001e4000c101106 */
.L_x_43:
[----:B------:R-:W-:Y:S05]  /*0250*/  BSYNC.RECONVERGENT B0 ;  /* 0x0000000000007941 */ /* 0x000fea0003800200 */
.L_x_41:
[----:B------:R-:W-:-:S06]  /*0260*/  UIADD3 UR4, UPT, UPT, UR8, -0x1, URZ ;  /* 0xffffffff08047890 */ /* 0x000fcc000fffe0ff */
[----:B------:R-:W-:Y:S01]  /*0270*/  ISETP.NE.AND P0, PT, R9, UR4, PT ;  /* 0x0000000409007c0c */ /* 0x000fe2000bf05270 */
[----:B------:R-:W-:-:S03]  /*0280*/  UIADD3 UR4, UPT, UPT, UR9, -0x1, URZ ;  /* 0xffffffff09047890 */ /* 0x000fc6000fffe0ff */
[----:B------:R-:W-:-:S03]  /*0290*/  ISETP.NE.AND P0, PT, R9, RZ, P0 ;  /* 0x000000ff0900720c */ /* 0x000fc60000705270 */
[C---:B------:R-:W-:Y:S02]  /*02a0*/  ISETP.NE.AND P1, PT, R0.reuse, UR4, PT ;  /* 0x0000000400007c0c */ /* 0x040fe4000bf25270 */
[----:B------:R-:W-:-:S13]  /*02b0*/  ISETP.NE.AND P0, PT, R0, RZ, P0 ;  /* 0x000000ff0000720c */ /* 0x000fda0000705270 */
[----:B------:R-:W-:Y:S05]  /*02c0*/  @P0 EXIT P1 ;  /* 0x000000000000094d */ /* 0x000fea0000800000 */
[----:B------:R-:W-:-:S05]  /*02d0*/  IMAD.MOV.U32 R0, RZ, RZ, 0xff ;  /* 0x000000ffff007424 */ /* 0x000fca00078e00ff */
[----:B------:R-:W-:Y:S01]  /*02e0*/  STG.E.U8 desc[UR6][R2.64], R0 ;  /* 0x0000000002007986 */ /* 0x000fe2000c101106 */
[----:B------:R-:W-:Y:S05]  /*02f0*/  EXIT ;  /* 0x000000000000794d */ /* 0x000fea0003800000 */
.L_x_44:
        /* <DEDUP_REMOVED lines=16> */
.L_x_50:


//--------------------- .nv.global.init           --------------------------
	.section	.nv.global.init,"aw",@progbits
.nv.global.init:
	.type		D_NOEDGE,@object
	.size		D_NOEDGE,(D_POSSIBLE_EDGE - D_NOEDGE)
D_NOEDGE:
        /*0000*/ 	.byte	0xff
	.type		D_POSSIBLE_EDGE,@object
	.size		D_POSSIBLE_EDGE,(.L_1 - D_POSSIBLE_EDGE)
D_POSSIBLE_EDGE:
        /*0001*/ 	.byte	0x80
.L_1:


//--------------------- .nv.shared.reserved.0     --------------------------
	.section	.nv.shared.reserved.0,"aw",@nobits
	.weak		__nv_reservedSMEM_offset_0_alias
	.size		__nv_reservedSMEM_offset_0_alias, 0, 64
	.other		__nv_reservedSMEM_offset_0_alias,@"STO_CUDA_RESERVED_SHARED STV_DEFAULT"
__nv_reservedSMEM_offset_0_alias:
	.zero		0
	.zero		64


//--------------------- .nv.global                --------------------------
	.section	.nv.global,"aw",@nobits
.nv.global:
	.type		D_EDGE,@object
	.size		D_EDGE,(.L_2 - D_EDGE)
D_EDGE:
	.zero		1
.L_2:


//--------------------- .nv.constant0._Z19non_max_supp_kernelPsS_S_iiPh --------------------------
	.section	.nv.constant0._Z19non_max_supp_kernelPsS_S_iiPh,"a",@progbits
	.sectionflags	@""
	.align	4
.nv.constant0._Z19non_max_supp_kernelPsS_S_iiPh:
	.zero		936


//--------------------- .nv.constant0._Z20cleanup_edges_kernelPhii --------------------------
	.section	.nv.constant0._Z20cleanup_edges_kernelPhii,"a",@progbits
	.sectionflags	@""
	.align	4
.nv.constant0._Z20cleanup_edges_kernelPhii:
	.zero		912


//--------------------- .nv.constant0._Z27hysteresis_expansion_kernelPhPsiiiPi --------------------------
	.section	.nv.constant0._Z27hysteresis_expansion_kernelPhPsiiiPi,"a",@progbits
	.sectionflags	@""
	.align	4
.nv.constant0._Z27hysteresis_expansion_kernelPhPsiiiPi:
	.zero		936


//--------------------- .nv.constant0._Z22apply_threshold_kernelPhPsiii --------------------------
	.section	.nv.constant0._Z22apply_threshold_kernelPhPsiii,"a",@progbits
	.sectionflags	@""
	.align	4
.nv.constant0._Z22apply_threshold_kernelPhPsiii:
	.zero		924


//--------------------- .nv.constant0._Z17init_edges_kernelPhS_PsPiii --------------------------
	.section	.nv.constant0._Z17init_edges_kernelPhS_PsPiii,"a",@progbits
	.sectionflags	@""
	.align	4
.nv.constant0._Z17init_edges_kernelPhS_PsPiii:
	.zero		936


//--------------------- SYMBOLS --------------------------

	.type		.nv.reservedSmem.offset0,@object
	.size		.nv.reservedSmem.offset0,0x4
